//
// Generated by NVIDIA NVVM Compiler
//
// Compiler Build ID: CL-36424714
// Cuda compilation tools, release 13.0, V13.0.88
// Based on NVVM 20.0.0
//

.version 9.0
.target sm_100
.address_size 64

	// .globl	emd_batch_f32
.extern .shared .align 16 .b8 smem[];

.visible .entry emd_batch_f32(
	.param .u64 .ptr .align 1 emd_batch_f32_param_0,
	.param .u64 .ptr .align 1 emd_batch_f32_param_1,
	.param .u64 .ptr .align 1 emd_batch_f32_param_2,
	.param .u64 .ptr .align 1 emd_batch_f32_param_3,
	.param .u32 emd_batch_f32_param_4,
	.param .u32 emd_batch_f32_param_5,
	.param .u32 emd_batch_f32_param_6,
	.param .u64 .ptr .align 1 emd_batch_f32_param_7,
	.param .u64 .ptr .align 1 emd_batch_f32_param_8,
	.param .u64 .ptr .align 1 emd_batch_f32_param_9
)
{
	.reg .pred 	%p<48>;
	.reg .b32 	%r<98>;
	.reg .b32 	%f<182>;
	.reg .b64 	%rd<75>;

	ld.param.u64 	%rd22, [emd_batch_f32_param_0];
	ld.param.u64 	%rd23, [emd_batch_f32_param_1];
	ld.param.u64 	%rd24, [emd_batch_f32_param_2];
	ld.param.u64 	%rd25, [emd_batch_f32_param_3];
	ld.param.u32 	%r45, [emd_batch_f32_param_5];
	ld.param.u32 	%r44, [emd_batch_f32_param_6];
	ld.param.u64 	%rd26, [emd_batch_f32_param_7];
	ld.param.u64 	%rd27, [emd_batch_f32_param_8];
	ld.param.u64 	%rd28, [emd_batch_f32_param_9];
	cvta.to.global.u64 	%rd1, %rd22;
	mov.u32 	%r46, %ctaid.x;
	mov.u32 	%r1, %ntid.x;
	mov.u32 	%r2, %tid.x;
	mad.lo.s32 	%r3, %r46, %r1, %r2;
	setp.ge.s32 	%p1, %r3, %r45;
	@%p1 bra 	$L__BB0_39;
	ld.param.u32 	%r83, [emd_batch_f32_param_4];
	cvta.to.global.u64 	%rd29, %rd23;
	cvta.to.global.u64 	%rd2, %rd27;
	cvta.to.global.u64 	%rd3, %rd26;
	cvta.to.global.u64 	%rd4, %rd28;
	mul.lo.s32 	%r4, %r83, %r3;
	cvt.s64.s32 	%rd5, %r4;
	mul.wide.s32 	%rd30, %r3, 4;
	add.s64 	%rd31, %rd29, %rd30;
	ld.global.nc.u32 	%r5, [%rd31];
	setp.lt.s32 	%p2, %r5, 1;
	setp.lt.s32 	%p3, %r44, 0;
	or.pred  	%p4, %p3, %p2;
	setp.le.s32 	%p5, %r83, %r44;
	or.pred  	%p6, %p5, %p4;
	@%p6 bra 	$L__BB0_39;
	ld.param.u32 	%r84, [emd_batch_f32_param_4];
	shl.b64 	%rd32, %rd5, 2;
	add.s64 	%rd6, %rd3, %rd32;
	add.s64 	%rd7, %rd4, %rd32;
	shl.b32 	%r6, %r5, 1;
	add.s32 	%r47, %r44, %r6;
	add.s32 	%r48, %r47, -1;
	min.s32 	%r7, %r84, %r48;
	setp.lt.s32 	%p7, %r84, 1;
	@%p7 bra 	$L__BB0_14;
	ld.param.u32 	%r85, [emd_batch_f32_param_4];
	add.s32 	%r50, %r44, 49;
	min.s32 	%r51, %r85, %r50;
	max.s32 	%r8, %r51, 1;
	and.b32  	%r9, %r8, 7;
	setp.lt.s32 	%p8, %r51, 8;
	mov.b32 	%r89, 0;
	@%p8 bra 	$L__BB0_6;
	and.b32  	%r89, %r8, 2147483640;
	neg.s32 	%r87, %r89;
	mul.wide.s32 	%rd33, %r4, 4;
	add.s64 	%rd34, %rd33, 16;
	add.s64 	%rd72, %rd3, %rd34;
	add.s64 	%rd71, %rd4, %rd34;
$L__BB0_5:
	.pragma "nounroll";
	mov.b32 	%r52, 2147483647;
	st.global.u32 	[%rd72+-16], %r52;
	st.global.u32 	[%rd71+-16], %r52;
	st.global.u32 	[%rd72+-12], %r52;
	st.global.u32 	[%rd71+-12], %r52;
	st.global.u32 	[%rd72+-8], %r52;
	st.global.u32 	[%rd71+-8], %r52;
	st.global.u32 	[%rd72+-4], %r52;
	st.global.u32 	[%rd71+-4], %r52;
	st.global.u32 	[%rd72], %r52;
	st.global.u32 	[%rd71], %r52;
	st.global.u32 	[%rd72+4], %r52;
	st.global.u32 	[%rd71+4], %r52;
	st.global.u32 	[%rd72+8], %r52;
	st.global.u32 	[%rd71+8], %r52;
	st.global.u32 	[%rd72+12], %r52;
	st.global.u32 	[%rd71+12], %r52;
	add.s32 	%r87, %r87, 8;
	add.s64 	%rd72, %rd72, 32;
	add.s64 	%rd71, %rd71, 32;
	setp.ne.s32 	%p9, %r87, 0;
	@%p9 bra 	$L__BB0_5;
$L__BB0_6:
	setp.eq.s32 	%p10, %r9, 0;
	@%p10 bra 	$L__BB0_14;
	and.b32  	%r15, %r8, 3;
	setp.lt.u32 	%p11, %r9, 4;
	@%p11 bra 	$L__BB0_9;
	mul.wide.u32 	%rd35, %r89, 4;
	add.s64 	%rd36, %rd6, %rd35;
	mov.b32 	%r53, 2147483647;
	st.global.u32 	[%rd36], %r53;
	add.s64 	%rd37, %rd7, %rd35;
	st.global.u32 	[%rd37], %r53;
	st.global.u32 	[%rd36+4], %r53;
	st.global.u32 	[%rd37+4], %r53;
	st.global.u32 	[%rd36+8], %r53;
	st.global.u32 	[%rd37+8], %r53;
	st.global.u32 	[%rd36+12], %r53;
	st.global.u32 	[%rd37+12], %r53;
	add.s32 	%r89, %r89, 4;
$L__BB0_9:
	setp.eq.s32 	%p12, %r15, 0;
	@%p12 bra 	$L__BB0_14;
	setp.eq.s32 	%p13, %r15, 1;
	@%p13 bra 	$L__BB0_12;
	mul.wide.u32 	%rd38, %r89, 4;
	add.s64 	%rd39, %rd6, %rd38;
	mov.b32 	%r54, 2147483647;
	st.global.u32 	[%rd39], %r54;
	add.s64 	%rd40, %rd7, %rd38;
	st.global.u32 	[%rd40], %r54;
	st.global.u32 	[%rd39+4], %r54;
	st.global.u32 	[%rd40+4], %r54;
	add.s32 	%r89, %r89, 2;
$L__BB0_12:
	and.b32  	%r55, %r8, 1;
	setp.eq.b32 	%p14, %r55, 1;
	not.pred 	%p15, %p14;
	@%p15 bra 	$L__BB0_14;
	mul.wide.u32 	%rd41, %r89, 4;
	add.s64 	%rd42, %rd6, %rd41;
	mov.b32 	%r56, 2147483647;
	st.global.u32 	[%rd42], %r56;
	add.s64 	%rd43, %rd7, %rd41;
	st.global.u32 	[%rd43], %r56;
$L__BB0_14:
	add.s64 	%rd14, %rd2, %rd32;
	cvta.to.global.u64 	%rd45, %rd24;
	mul.wide.s32 	%rd46, %r3, 4;
	add.s64 	%rd47, %rd45, %rd46;
	ld.global.nc.f32 	%f45, [%rd47];
	cvta.to.global.u64 	%rd48, %rd25;
	add.s64 	%rd49, %rd48, %rd46;
	ld.global.nc.f32 	%f1, [%rd49];
	cvt.rn.f32.u32 	%f46, %r5;
	mov.f32 	%f47, 0f40000000;
	div.rn.f32 	%f48, %f47, %f46;
	abs.f32 	%f49, %f48;
	setp.gt.f32 	%p16, %f49, 0f4B800000;
	mov.f32 	%f165, 0f00000000;
	mul.rn.f32 	%f50, %f48, %f165;
	selp.f32 	%f51, %f50, %f48, %p16;
	add.f32 	%f52, %f51, %f51;
	cvt.rni.f32.f32 	%f53, %f52;
	cvt.rzi.s32.f32 	%r58, %f53;
	fma.rn.f32 	%f54, %f53, 0fBF000000, %f51;
	add.s32 	%r59, %r58, 1;
	mul.rn.f32 	%f55, %f54, %f54;
	fma.rn.f32 	%f56, %f55, 0fBF17ACC9, 0f40233590;
	fma.rn.f32 	%f57, %f55, 0f3E684E12, 0fBFAAD2E0;
	fma.rn.f32 	%f58, %f56, %f55, 0fC0A55DF6;
	fma.rn.f32 	%f59, %f57, %f55, 0f4081E0CF;
	fma.rn.f32 	%f60, %f55, %f54, 0f00000000;
	fma.rn.f32 	%f61, %f59, %f55, 0fC09DE9E6;
	fma.rn.f32 	%f62, %f58, %f60, 0f00000000;
	fma.rn.f32 	%f63, %f61, %f55, 0f3F800000;
	fma.rn.f32 	%f64, %f54, 0f40490FDB, %f62;
	and.b32  	%r60, %r58, 1;
	setp.eq.b32 	%p17, %r60, 1;
	selp.f32 	%f65, %f64, %f63, %p17;
	and.b32  	%r61, %r59, 2;
	setp.eq.s32 	%p18, %r61, 0;
	sub.f32 	%f66, %f165, %f65;
	selp.f32 	%f67, %f65, %f66, %p18;
	mul.f32 	%f68, %f45, 0f40800000;
	div.rn.f32 	%f69, %f68, %f46;
	abs.f32 	%f70, %f69;
	setp.gt.f32 	%p19, %f70, 0f4B800000;
	mul.rn.f32 	%f71, %f69, %f165;
	selp.f32 	%f72, %f71, %f69, %p19;
	add.f32 	%f73, %f72, %f72;
	cvt.rni.f32.f32 	%f74, %f73;
	cvt.rzi.s32.f32 	%r62, %f74;
	fma.rn.f32 	%f75, %f74, 0fBF000000, %f72;
	add.s32 	%r63, %r62, 1;
	mul.rn.f32 	%f76, %f75, %f75;
	fma.rn.f32 	%f77, %f76, 0fBF17ACC9, 0f40233590;
	fma.rn.f32 	%f78, %f76, 0f3E684E12, 0fBFAAD2E0;
	fma.rn.f32 	%f79, %f77, %f76, 0fC0A55DF6;
	fma.rn.f32 	%f80, %f78, %f76, 0f4081E0CF;
	fma.rn.f32 	%f81, %f76, %f75, 0f00000000;
	fma.rn.f32 	%f82, %f80, %f76, 0fC09DE9E6;
	fma.rn.f32 	%f83, %f79, %f81, 0f00000000;
	fma.rn.f32 	%f84, %f82, %f76, 0f3F800000;
	fma.rn.f32 	%f85, %f75, 0f40490FDB, %f83;
	and.b32  	%r64, %r62, 1;
	setp.eq.b32 	%p20, %r64, 1;
	selp.f32 	%f86, %f85, %f84, %p20;
	and.b32  	%r65, %r63, 2;
	setp.eq.s32 	%p21, %r65, 0;
	sub.f32 	%f87, %f165, %f86;
	selp.f32 	%f88, %f86, %f87, %p21;
	min.f32 	%f89, %f88, 0f3F7FFFEF;
	max.f32 	%f90, %f89, 0fBF7FFFEF;
	rcp.rn.f32 	%f91, %f90;
	fma.rn.f32 	%f92, %f91, %f91, 0fBF800000;
	max.f32 	%f93, %f92, 0f00000000;
	sqrt.rn.f32 	%f94, %f93;
	sub.f32 	%f95, %f91, %f94;
	mov.f32 	%f96, 0f3F800000;
	sub.f32 	%f97, %f96, %f95;
	mul.f32 	%f2, %f97, 0f3F000000;
	add.f32 	%f98, %f95, 0f3F800000;
	mul.f32 	%f3, %f67, %f98;
	cvt.rn.f32.u32 	%f99, %r6;
	rcp.rn.f32 	%f4, %f99;
	mul.lo.s32 	%r20, %r1, 200;
	mul.lo.s32 	%r21, %r2, 50;
	mul.wide.u32 	%rd50, %r44, 4;
	add.s64 	%rd51, %rd1, %rd50;
	ld.global.nc.f32 	%f161, [%rd51];
	neg.f32 	%f6, %f95;
	mov.b32 	%r91, 0;
	mov.u32 	%r92, %r91;
	mov.f32 	%f175, %f161;
	mov.f32 	%f174, %f161;
	mov.f32 	%f164, %f161;
	mov.f32 	%f166, %f165;
	mov.f32 	%f179, %f165;
	mov.f32 	%f178, %f165;
	mov.f32 	%f177, %f165;
	mov.f32 	%f176, %f165;
	mov.f32 	%f171, %f161;
	mov.f32 	%f172, %f161;
$L__BB0_15:
	mov.f32 	%f12, %f164;
	mov.f32 	%f8, %f161;
	ld.param.u64 	%rd70, [emd_batch_f32_param_0];
	add.s32 	%r27, %r92, %r44;
	cvta.to.global.u64 	%rd52, %rd70;
	mul.wide.u32 	%rd53, %r27, 4;
	add.s64 	%rd54, %rd52, %rd53;
	ld.global.nc.f32 	%f161, [%rd54];
	setp.lt.u32 	%p22, %r92, 2;
	mov.f32 	%f164, %f161;
	@%p22 bra 	$L__BB0_17;
	sub.f32 	%f100, %f161, %f171;
	mul.f32 	%f101, %f172, %f6;
	fma.rn.f32 	%f102, %f3, %f12, %f101;
	fma.rn.f32 	%f164, %f2, %f100, %f102;
	setp.gt.f32 	%p23, %f12, %f164;
	setp.gt.f32 	%p24, %f12, %f172;
	selp.f32 	%f103, %f12, %f174, %p24;
	selp.f32 	%f174, %f103, %f174, %p23;
	setp.lt.f32 	%p25, %f12, %f164;
	setp.lt.f32 	%p26, %f12, %f172;
	selp.f32 	%f104, %f12, %f175, %p26;
	selp.f32 	%f175, %f104, %f175, %p25;
$L__BB0_17:
	setp.lt.u32 	%p27, %r92, 50;
	@%p27 bra 	$L__BB0_19;
	add.s32 	%r66, %r91, %r21;
	shl.b32 	%r67, %r66, 2;
	mov.u32 	%r68, smem;
	add.s32 	%r69, %r68, %r67;
	ld.shared.f32 	%f105, [%r69];
	neg.f32 	%f106, %f105;
	sub.f32 	%f26, %f177, %f105;
	abs.f32 	%f107, %f177;
	abs.f32 	%f108, %f106;
	setp.ltu.f32 	%p28, %f107, %f108;
	sub.f32 	%f109, %f106, %f26;
	add.f32 	%f110, %f177, %f109;
	sub.f32 	%f111, %f177, %f26;
	sub.f32 	%f112, %f111, %f105;
	selp.f32 	%f113, %f110, %f112, %p28;
	add.f32 	%f176, %f176, %f113;
	add.s32 	%r70, %r69, %r20;
	ld.shared.f32 	%f114, [%r70];
	neg.f32 	%f115, %f114;
	sub.f32 	%f28, %f179, %f114;
	abs.f32 	%f116, %f179;
	abs.f32 	%f117, %f115;
	setp.ltu.f32 	%p29, %f116, %f117;
	sub.f32 	%f118, %f115, %f28;
	add.f32 	%f119, %f179, %f118;
	sub.f32 	%f120, %f179, %f28;
	sub.f32 	%f121, %f120, %f114;
	selp.f32 	%f122, %f119, %f121, %p29;
	add.f32 	%f178, %f178, %f122;
	mov.f32 	%f177, %f26;
	mov.f32 	%f179, %f28;
$L__BB0_19:
	mul.f32 	%f123, %f1, %f174;
	mul.f32 	%f124, %f1, %f175;
	add.s32 	%r71, %r91, %r21;
	shl.b32 	%r72, %r71, 2;
	mov.u32 	%r73, smem;
	add.s32 	%r74, %r73, %r72;
	st.shared.f32 	[%r74], %f123;
	add.s32 	%r75, %r74, %r20;
	st.shared.f32 	[%r75], %f124;
	add.f32 	%f34, %f123, %f177;
	abs.f32 	%f125, %f177;
	abs.f32 	%f126, %f123;
	setp.ltu.f32 	%p30, %f125, %f126;
	sub.f32 	%f127, %f123, %f34;
	add.f32 	%f128, %f177, %f127;
	sub.f32 	%f129, %f177, %f34;
	add.f32 	%f130, %f123, %f129;
	selp.f32 	%f131, %f128, %f130, %p30;
	add.f32 	%f176, %f176, %f131;
	add.f32 	%f36, %f124, %f179;
	abs.f32 	%f132, %f179;
	abs.f32 	%f133, %f124;
	setp.ltu.f32 	%p31, %f132, %f133;
	sub.f32 	%f134, %f124, %f36;
	add.f32 	%f135, %f179, %f134;
	sub.f32 	%f136, %f179, %f36;
	add.f32 	%f137, %f124, %f136;
	selp.f32 	%f138, %f135, %f137, %p31;
	add.f32 	%f178, %f178, %f138;
	add.s32 	%r28, %r91, 1;
	add.f32 	%f181, %f165, %f164;
	abs.f32 	%f139, %f165;
	abs.f32 	%f140, %f164;
	setp.ltu.f32 	%p32, %f139, %f140;
	sub.f32 	%f141, %f164, %f181;
	add.f32 	%f142, %f165, %f141;
	sub.f32 	%f143, %f165, %f181;
	add.f32 	%f144, %f164, %f143;
	selp.f32 	%f145, %f142, %f144, %p32;
	add.f32 	%f166, %f166, %f145;
	setp.lt.u32 	%p33, %r92, %r6;
	@%p33 bra 	$L__BB0_21;
	sub.s32 	%r76, %r27, %r6;
	mul.wide.s32 	%rd55, %r76, 4;
	add.s64 	%rd56, %rd14, %rd55;
	ld.global.f32 	%f146, [%rd56];
	neg.f32 	%f147, %f146;
	sub.f32 	%f40, %f181, %f146;
	abs.f32 	%f148, %f181;
	abs.f32 	%f149, %f147;
	setp.ltu.f32 	%p34, %f148, %f149;
	sub.f32 	%f150, %f147, %f40;
	add.f32 	%f151, %f181, %f150;
	sub.f32 	%f152, %f181, %f40;
	sub.f32 	%f153, %f152, %f146;
	selp.f32 	%f154, %f151, %f153, %p34;
	add.f32 	%f166, %f166, %f154;
	mov.f32 	%f181, %f40;
$L__BB0_21:
	mul.wide.u32 	%rd57, %r27, 4;
	add.s64 	%rd16, %rd14, %rd57;
	st.global.f32 	[%rd16], %f164;
	setp.lt.u32 	%p35, %r92, 49;
	@%p35 bra 	$L__BB0_23;
	add.f32 	%f155, %f34, %f176;
	mul.f32 	%f156, %f155, 0f3CA3D70A;
	mul.wide.u32 	%rd58, %r27, 4;
	add.s64 	%rd59, %rd6, %rd58;
	st.global.f32 	[%rd59], %f156;
	add.f32 	%f157, %f36, %f178;
	mul.f32 	%f158, %f157, 0f3CA3D70A;
	add.s64 	%rd60, %rd7, %rd58;
	st.global.f32 	[%rd60], %f158;
$L__BB0_23:
	add.s32 	%r92, %r92, 1;
	setp.lt.u32 	%p36, %r92, %r6;
	@%p36 bra 	$L__BB0_25;
	add.f32 	%f159, %f166, %f181;
	mul.f32 	%f160, %f4, %f159;
	st.global.f32 	[%rd16], %f160;
$L__BB0_25:
	ld.param.u32 	%r86, [emd_batch_f32_param_4];
	sub.s32 	%r77, %r86, %r44;
	setp.eq.s32 	%p37, %r92, %r77;
	setp.eq.s32 	%p38, %r28, 50;
	selp.b32 	%r91, 0, %r28, %p38;
	mov.f32 	%f165, %f181;
	mov.f32 	%f179, %f36;
	mov.f32 	%f177, %f34;
	mov.f32 	%f171, %f8;
	mov.f32 	%f172, %f12;
	@%p37 bra 	$L__BB0_26;
	bra.uni 	$L__BB0_15;
$L__BB0_26:
	setp.lt.s32 	%p39, %r7, 1;
	@%p39 bra 	$L__BB0_39;
	and.b32  	%r22, %r7, 15;
	setp.lt.u32 	%p40, %r7, 16;
	mov.b32 	%r94, 0;
	@%p40 bra 	$L__BB0_30;
	and.b32  	%r94, %r7, 2147483632;
	neg.s32 	%r93, %r94;
	mul.wide.s32 	%rd61, %r4, 4;
	add.s64 	%rd62, %rd61, %rd2;
	add.s64 	%rd73, %rd62, 32;
$L__BB0_29:
	.pragma "nounroll";
	mov.b32 	%r79, 2147483647;
	st.global.u32 	[%rd73+-32], %r79;
	st.global.u32 	[%rd73+-28], %r79;
	st.global.u32 	[%rd73+-24], %r79;
	st.global.u32 	[%rd73+-20], %r79;
	st.global.u32 	[%rd73+-16], %r79;
	st.global.u32 	[%rd73+-12], %r79;
	st.global.u32 	[%rd73+-8], %r79;
	st.global.u32 	[%rd73+-4], %r79;
	st.global.u32 	[%rd73], %r79;
	st.global.u32 	[%rd73+4], %r79;
	st.global.u32 	[%rd73+8], %r79;
	st.global.u32 	[%rd73+12], %r79;
	st.global.u32 	[%rd73+16], %r79;
	st.global.u32 	[%rd73+20], %r79;
	st.global.u32 	[%rd73+24], %r79;
	st.global.u32 	[%rd73+28], %r79;
	add.s32 	%r93, %r93, 16;
	add.s64 	%rd73, %rd73, 64;
	setp.ne.s32 	%p41, %r93, 0;
	@%p41 bra 	$L__BB0_29;
$L__BB0_30:
	setp.eq.s32 	%p42, %r22, 0;
	@%p42 bra 	$L__BB0_39;
	and.b32  	%r34, %r7, 7;
	setp.lt.u32 	%p43, %r22, 8;
	@%p43 bra 	$L__BB0_33;
	mul.wide.u32 	%rd63, %r94, 4;
	add.s64 	%rd64, %rd14, %rd63;
	mov.b32 	%r80, 2147483647;
	st.global.u32 	[%rd64], %r80;
	st.global.u32 	[%rd64+4], %r80;
	st.global.u32 	[%rd64+8], %r80;
	st.global.u32 	[%rd64+12], %r80;
	st.global.u32 	[%rd64+16], %r80;
	st.global.u32 	[%rd64+20], %r80;
	st.global.u32 	[%rd64+24], %r80;
	st.global.u32 	[%rd64+28], %r80;
	add.s32 	%r94, %r94, 8;
$L__BB0_33:
	setp.eq.s32 	%p44, %r34, 0;
	@%p44 bra 	$L__BB0_39;
	and.b32  	%r37, %r7, 3;
	setp.lt.u32 	%p45, %r34, 4;
	@%p45 bra 	$L__BB0_36;
	mul.wide.u32 	%rd65, %r94, 4;
	add.s64 	%rd66, %rd14, %rd65;
	mov.b32 	%r81, 2147483647;
	st.global.u32 	[%rd66], %r81;
	st.global.u32 	[%rd66+4], %r81;
	st.global.u32 	[%rd66+8], %r81;
	st.global.u32 	[%rd66+12], %r81;
	add.s32 	%r94, %r94, 4;
$L__BB0_36:
	setp.eq.s32 	%p46, %r37, 0;
	@%p46 bra 	$L__BB0_39;
	mul.wide.s32 	%rd67, %r4, 4;
	mul.wide.u32 	%rd68, %r94, 4;
	add.s64 	%rd69, %rd67, %rd68;
	add.s64 	%rd74, %rd2, %rd69;
	neg.s32 	%r97, %r37;
$L__BB0_38:
	.pragma "nounroll";
	mov.b32 	%r82, 2147483647;
	st.global.u32 	[%rd74], %r82;
	add.s64 	%rd74, %rd74, 4;
	add.s32 	%r97, %r97, 1;
	setp.ne.s32 	%p47, %r97, 0;
	@%p47 bra 	$L__BB0_38;
$L__BB0_39:
	ret;

}
	// .globl	emd_many_series_one_param_time_major_f32
.visible .entry emd_many_series_one_param_time_major_f32(
	.param .u64 .ptr .align 1 emd_many_series_one_param_time_major_f32_param_0,
	.param .u32 emd_many_series_one_param_time_major_f32_param_1,
	.param .u32 emd_many_series_one_param_time_major_f32_param_2,
	.param .u32 emd_many_series_one_param_time_major_f32_param_3,
	.param .f32 emd_many_series_one_param_time_major_f32_param_4,
	.param .f32 emd_many_series_one_param_time_major_f32_param_5,
	.param .u64 .ptr .align 1 emd_many_series_one_param_time_major_f32_param_6,
	.param .u64 .ptr .align 1 emd_many_series_one_param_time_major_f32_param_7,
	.param .u64 .ptr .align 1 emd_many_series_one_param_time_major_f32_param_8,
	.param .u64 .ptr .align 1 emd_many_series_one_param_time_major_f32_param_9
)
{
	.reg .pred 	%p<49>;
	.reg .b32 	%r<93>;
	.reg .b32 	%f<182>;
	.reg .b64 	%rd<119>;

	ld.param.u64 	%rd26, [emd_many_series_one_param_time_major_f32_param_0];
	ld.param.u32 	%r42, [emd_many_series_one_param_time_major_f32_param_1];
	ld.param.u32 	%r43, [emd_many_series_one_param_time_major_f32_param_2];
	ld.param.u32 	%r44, [emd_many_series_one_param_time_major_f32_param_3];
	ld.param.f32 	%f43, [emd_many_series_one_param_time_major_f32_param_4];
	ld.param.f32 	%f44, [emd_many_series_one_param_time_major_f32_param_5];
	ld.param.u64 	%rd27, [emd_many_series_one_param_time_major_f32_param_6];
	ld.param.u64 	%rd28, [emd_many_series_one_param_time_major_f32_param_7];
	ld.param.u64 	%rd29, [emd_many_series_one_param_time_major_f32_param_8];
	ld.param.u64 	%rd30, [emd_many_series_one_param_time_major_f32_param_9];
	mov.u32 	%r45, %ctaid.x;
	mov.u32 	%r1, %ntid.x;
	mov.u32 	%r2, %tid.x;
	mad.lo.s32 	%r3, %r45, %r1, %r2;
	setp.ge.s32 	%p1, %r3, %r42;
	@%p1 bra 	$L__BB1_38;
	cvta.to.global.u64 	%rd31, %rd27;
	cvta.to.global.u64 	%rd1, %rd28;
	cvta.to.global.u64 	%rd2, %rd30;
	cvt.s64.s32 	%rd3, %r3;
	mul.wide.s32 	%rd32, %r3, 4;
	add.s64 	%rd33, %rd31, %rd32;
	ld.global.nc.u32 	%r86, [%rd33];
	setp.lt.s32 	%p2, %r44, 1;
	setp.lt.s32 	%p3, %r86, 0;
	setp.ge.s32 	%p4, %r86, %r43;
	or.pred  	%p5, %p3, %p4;
	or.pred  	%p7, %p2, %p5;
	@%p7 bra 	$L__BB1_38;
	shl.b32 	%r5, %r44, 1;
	add.s32 	%r46, %r5, %r86;
	add.s32 	%r47, %r46, -1;
	min.s32 	%r6, %r43, %r47;
	setp.lt.s32 	%p8, %r43, 1;
	@%p8 bra 	$L__BB1_14;
	add.s32 	%r49, %r86, 49;
	min.s32 	%r50, %r43, %r49;
	cvt.s64.s32 	%rd4, %r42;
	max.s32 	%r7, %r50, 1;
	and.b32  	%r8, %r7, 7;
	setp.lt.s32 	%p9, %r50, 8;
	mov.b32 	%r83, 0;
	@%p9 bra 	$L__BB1_6;
	and.b32  	%r83, %r7, 2147483640;
	neg.s32 	%r81, %r83;
	shl.b64 	%rd116, %rd3, 2;
	shl.b64 	%rd6, %rd4, 5;
	shl.b64 	%rd7, %rd4, 2;
$L__BB1_5:
	.pragma "nounroll";
	add.s64 	%rd34, %rd1, %rd116;
	mov.b32 	%r51, 2147483647;
	st.global.u32 	[%rd34], %r51;
	add.s64 	%rd35, %rd2, %rd116;
	st.global.u32 	[%rd35], %r51;
	add.s64 	%rd36, %rd34, %rd7;
	st.global.u32 	[%rd36], %r51;
	add.s64 	%rd37, %rd35, %rd7;
	st.global.u32 	[%rd37], %r51;
	add.s64 	%rd38, %rd36, %rd7;
	st.global.u32 	[%rd38], %r51;
	add.s64 	%rd39, %rd37, %rd7;
	st.global.u32 	[%rd39], %r51;
	add.s64 	%rd40, %rd38, %rd7;
	st.global.u32 	[%rd40], %r51;
	add.s64 	%rd41, %rd39, %rd7;
	st.global.u32 	[%rd41], %r51;
	add.s64 	%rd42, %rd40, %rd7;
	st.global.u32 	[%rd42], %r51;
	add.s64 	%rd43, %rd41, %rd7;
	st.global.u32 	[%rd43], %r51;
	add.s64 	%rd44, %rd42, %rd7;
	st.global.u32 	[%rd44], %r51;
	add.s64 	%rd45, %rd43, %rd7;
	st.global.u32 	[%rd45], %r51;
	add.s64 	%rd46, %rd44, %rd7;
	st.global.u32 	[%rd46], %r51;
	add.s64 	%rd47, %rd45, %rd7;
	st.global.u32 	[%rd47], %r51;
	add.s64 	%rd48, %rd46, %rd7;
	st.global.u32 	[%rd48], %r51;
	add.s64 	%rd49, %rd47, %rd7;
	st.global.u32 	[%rd49], %r51;
	add.s32 	%r81, %r81, 8;
	add.s64 	%rd116, %rd116, %rd6;
	setp.ne.s32 	%p10, %r81, 0;
	@%p10 bra 	$L__BB1_5;
$L__BB1_6:
	setp.eq.s32 	%p11, %r8, 0;
	@%p11 bra 	$L__BB1_14;
	shl.b64 	%rd50, %rd3, 2;
	add.s64 	%rd10, %rd1, %rd50;
	add.s64 	%rd11, %rd2, %rd50;
	and.b32  	%r14, %r7, 3;
	setp.lt.u32 	%p12, %r8, 4;
	@%p12 bra 	$L__BB1_9;
	cvt.u64.u32 	%rd51, %r83;
	mul.lo.s64 	%rd52, %rd51, %rd4;
	shl.b64 	%rd53, %rd52, 2;
	add.s64 	%rd54, %rd10, %rd53;
	mov.b32 	%r52, 2147483647;
	st.global.u32 	[%rd54], %r52;
	add.s64 	%rd55, %rd11, %rd53;
	st.global.u32 	[%rd55], %r52;
	shl.b64 	%rd56, %rd4, 2;
	add.s64 	%rd57, %rd54, %rd56;
	st.global.u32 	[%rd57], %r52;
	add.s64 	%rd58, %rd55, %rd56;
	st.global.u32 	[%rd58], %r52;
	add.s64 	%rd59, %rd57, %rd56;
	st.global.u32 	[%rd59], %r52;
	add.s64 	%rd60, %rd58, %rd56;
	st.global.u32 	[%rd60], %r52;
	add.s64 	%rd61, %rd59, %rd56;
	st.global.u32 	[%rd61], %r52;
	add.s64 	%rd62, %rd60, %rd56;
	st.global.u32 	[%rd62], %r52;
	add.s32 	%r83, %r83, 4;
$L__BB1_9:
	setp.eq.s32 	%p13, %r14, 0;
	@%p13 bra 	$L__BB1_14;
	setp.eq.s32 	%p14, %r14, 1;
	@%p14 bra 	$L__BB1_12;
	cvt.u64.u32 	%rd63, %r83;
	mul.lo.s64 	%rd64, %rd63, %rd4;
	shl.b64 	%rd65, %rd64, 2;
	add.s64 	%rd66, %rd10, %rd65;
	mov.b32 	%r53, 2147483647;
	st.global.u32 	[%rd66], %r53;
	add.s64 	%rd67, %rd11, %rd65;
	st.global.u32 	[%rd67], %r53;
	shl.b64 	%rd68, %rd4, 2;
	add.s64 	%rd69, %rd66, %rd68;
	st.global.u32 	[%rd69], %r53;
	add.s64 	%rd70, %rd67, %rd68;
	st.global.u32 	[%rd70], %r53;
	add.s32 	%r83, %r83, 2;
$L__BB1_12:
	and.b32  	%r54, %r7, 1;
	setp.eq.b32 	%p15, %r54, 1;
	not.pred 	%p16, %p15;
	@%p16 bra 	$L__BB1_14;
	cvt.u64.u32 	%rd71, %r83;
	mul.lo.s64 	%rd72, %rd71, %rd4;
	shl.b64 	%rd73, %rd72, 2;
	add.s64 	%rd74, %rd10, %rd73;
	mov.b32 	%r55, 2147483647;
	st.global.u32 	[%rd74], %r55;
	add.s64 	%rd75, %rd11, %rd73;
	st.global.u32 	[%rd75], %r55;
$L__BB1_14:
	cvta.to.global.u64 	%rd76, %rd29;
	shl.b64 	%rd117, %rd3, 2;
	add.s64 	%rd12, %rd76, %rd117;
	cvta.to.global.u64 	%rd77, %rd26;
	cvt.rn.f32.u32 	%f46, %r44;
	mov.f32 	%f47, 0f40000000;
	div.rn.f32 	%f48, %f47, %f46;
	abs.f32 	%f49, %f48;
	setp.gt.f32 	%p17, %f49, 0f4B800000;
	mov.f32 	%f165, 0f00000000;
	mul.rn.f32 	%f50, %f48, %f165;
	selp.f32 	%f51, %f50, %f48, %p17;
	add.f32 	%f52, %f51, %f51;
	cvt.rni.f32.f32 	%f53, %f52;
	cvt.rzi.s32.f32 	%r57, %f53;
	fma.rn.f32 	%f54, %f53, 0fBF000000, %f51;
	add.s32 	%r58, %r57, 1;
	mul.rn.f32 	%f55, %f54, %f54;
	fma.rn.f32 	%f56, %f55, 0fBF17ACC9, 0f40233590;
	fma.rn.f32 	%f57, %f55, 0f3E684E12, 0fBFAAD2E0;
	fma.rn.f32 	%f58, %f56, %f55, 0fC0A55DF6;
	fma.rn.f32 	%f59, %f57, %f55, 0f4081E0CF;
	fma.rn.f32 	%f60, %f55, %f54, 0f00000000;
	fma.rn.f32 	%f61, %f59, %f55, 0fC09DE9E6;
	fma.rn.f32 	%f62, %f58, %f60, 0f00000000;
	fma.rn.f32 	%f63, %f61, %f55, 0f3F800000;
	fma.rn.f32 	%f64, %f54, 0f40490FDB, %f62;
	and.b32  	%r59, %r57, 1;
	setp.eq.b32 	%p18, %r59, 1;
	selp.f32 	%f65, %f64, %f63, %p18;
	and.b32  	%r60, %r58, 2;
	setp.eq.s32 	%p19, %r60, 0;
	sub.f32 	%f66, %f165, %f65;
	selp.f32 	%f67, %f65, %f66, %p19;
	mul.f32 	%f68, %f43, 0f40800000;
	div.rn.f32 	%f69, %f68, %f46;
	abs.f32 	%f70, %f69;
	setp.gt.f32 	%p20, %f70, 0f4B800000;
	mul.rn.f32 	%f71, %f69, %f165;
	selp.f32 	%f72, %f71, %f69, %p20;
	add.f32 	%f73, %f72, %f72;
	cvt.rni.f32.f32 	%f74, %f73;
	cvt.rzi.s32.f32 	%r61, %f74;
	fma.rn.f32 	%f75, %f74, 0fBF000000, %f72;
	add.s32 	%r62, %r61, 1;
	mul.rn.f32 	%f76, %f75, %f75;
	fma.rn.f32 	%f77, %f76, 0fBF17ACC9, 0f40233590;
	fma.rn.f32 	%f78, %f76, 0f3E684E12, 0fBFAAD2E0;
	fma.rn.f32 	%f79, %f77, %f76, 0fC0A55DF6;
	fma.rn.f32 	%f80, %f78, %f76, 0f4081E0CF;
	fma.rn.f32 	%f81, %f76, %f75, 0f00000000;
	fma.rn.f32 	%f82, %f80, %f76, 0fC09DE9E6;
	fma.rn.f32 	%f83, %f79, %f81, 0f00000000;
	fma.rn.f32 	%f84, %f82, %f76, 0f3F800000;
	fma.rn.f32 	%f85, %f75, 0f40490FDB, %f83;
	and.b32  	%r63, %r61, 1;
	setp.eq.b32 	%p21, %r63, 1;
	selp.f32 	%f86, %f85, %f84, %p21;
	and.b32  	%r64, %r62, 2;
	setp.eq.s32 	%p22, %r64, 0;
	sub.f32 	%f87, %f165, %f86;
	selp.f32 	%f88, %f86, %f87, %p22;
	min.f32 	%f89, %f88, 0f3F7FFFEF;
	max.f32 	%f90, %f89, 0fBF7FFFEF;
	rcp.rn.f32 	%f91, %f90;
	fma.rn.f32 	%f92, %f91, %f91, 0fBF800000;
	max.f32 	%f93, %f92, 0f00000000;
	sqrt.rn.f32 	%f94, %f93;
	sub.f32 	%f95, %f91, %f94;
	mov.f32 	%f96, 0f3F800000;
	sub.f32 	%f97, %f96, %f95;
	mul.f32 	%f1, %f97, 0f3F000000;
	add.f32 	%f98, %f95, 0f3F800000;
	mul.f32 	%f2, %f67, %f98;
	cvt.rn.f32.u32 	%f99, %r5;
	rcp.rn.f32 	%f3, %f99;
	mul.lo.s32 	%r19, %r1, 200;
	mul.lo.s32 	%r20, %r2, 50;
	cvt.s64.s32 	%rd13, %r42;
	cvt.u64.u32 	%rd78, %r86;
	mul.lo.s64 	%rd79, %rd78, %rd13;
	add.s64 	%rd80, %rd79, %rd3;
	shl.b64 	%rd81, %rd80, 2;
	add.s64 	%rd82, %rd77, %rd81;
	ld.global.nc.f32 	%f161, [%rd82];
	neg.f32 	%f5, %f95;
	shl.b64 	%rd83, %rd79, 2;
	add.s64 	%rd14, %rd2, %rd83;
	mul.wide.s32 	%rd16, %r42, 4;
	add.s64 	%rd17, %rd1, %rd83;
	add.s64 	%rd18, %rd76, %rd83;
	add.s64 	%rd19, %rd77, %rd83;
	sub.s32 	%r85, %r86, %r43;
	mov.b32 	%r87, 0;
	mov.u32 	%r88, %r87;
	mov.f32 	%f175, %f161;
	mov.f32 	%f174, %f161;
	mov.f32 	%f164, %f161;
	mov.f32 	%f166, %f165;
	mov.f32 	%f179, %f165;
	mov.f32 	%f178, %f165;
	mov.f32 	%f177, %f165;
	mov.f32 	%f176, %f165;
	mov.f32 	%f171, %f161;
	mov.f32 	%f172, %f161;
$L__BB1_15:
	mov.f32 	%f11, %f164;
	mov.f32 	%f7, %f161;
	add.s32 	%r29, %r88, 1;
	add.s64 	%rd84, %rd19, %rd117;
	ld.global.nc.f32 	%f161, [%rd84];
	setp.lt.u32 	%p23, %r88, 2;
	mov.f32 	%f164, %f161;
	@%p23 bra 	$L__BB1_17;
	sub.f32 	%f100, %f161, %f171;
	mul.f32 	%f101, %f172, %f5;
	fma.rn.f32 	%f102, %f2, %f11, %f101;
	fma.rn.f32 	%f164, %f1, %f100, %f102;
	setp.gt.f32 	%p24, %f11, %f164;
	setp.gt.f32 	%p25, %f11, %f172;
	selp.f32 	%f103, %f11, %f174, %p25;
	selp.f32 	%f174, %f103, %f174, %p24;
	setp.lt.f32 	%p26, %f11, %f164;
	setp.lt.f32 	%p27, %f11, %f172;
	selp.f32 	%f104, %f11, %f175, %p27;
	selp.f32 	%f175, %f104, %f175, %p26;
$L__BB1_17:
	setp.lt.u32 	%p28, %r88, 50;
	@%p28 bra 	$L__BB1_19;
	add.s32 	%r65, %r87, %r20;
	shl.b32 	%r66, %r65, 2;
	mov.u32 	%r67, smem;
	add.s32 	%r68, %r67, %r66;
	ld.shared.f32 	%f105, [%r68];
	neg.f32 	%f106, %f105;
	sub.f32 	%f25, %f177, %f105;
	abs.f32 	%f107, %f177;
	abs.f32 	%f108, %f106;
	setp.ltu.f32 	%p29, %f107, %f108;
	sub.f32 	%f109, %f106, %f25;
	add.f32 	%f110, %f177, %f109;
	sub.f32 	%f111, %f177, %f25;
	sub.f32 	%f112, %f111, %f105;
	selp.f32 	%f113, %f110, %f112, %p29;
	add.f32 	%f176, %f176, %f113;
	add.s32 	%r69, %r68, %r19;
	ld.shared.f32 	%f114, [%r69];
	neg.f32 	%f115, %f114;
	sub.f32 	%f27, %f179, %f114;
	abs.f32 	%f116, %f179;
	abs.f32 	%f117, %f115;
	setp.ltu.f32 	%p30, %f116, %f117;
	sub.f32 	%f118, %f115, %f27;
	add.f32 	%f119, %f179, %f118;
	sub.f32 	%f120, %f179, %f27;
	sub.f32 	%f121, %f120, %f114;
	selp.f32 	%f122, %f119, %f121, %p30;
	add.f32 	%f178, %f178, %f122;
	mov.f32 	%f177, %f25;
	mov.f32 	%f179, %f27;
$L__BB1_19:
	mul.f32 	%f123, %f44, %f174;
	mul.f32 	%f124, %f44, %f175;
	add.s32 	%r70, %r87, %r20;
	shl.b32 	%r71, %r70, 2;
	mov.u32 	%r72, smem;
	add.s32 	%r73, %r72, %r71;
	st.shared.f32 	[%r73], %f123;
	add.s32 	%r74, %r73, %r19;
	st.shared.f32 	[%r74], %f124;
	add.f32 	%f33, %f123, %f177;
	abs.f32 	%f125, %f177;
	abs.f32 	%f126, %f123;
	setp.ltu.f32 	%p31, %f125, %f126;
	sub.f32 	%f127, %f123, %f33;
	add.f32 	%f128, %f177, %f127;
	sub.f32 	%f129, %f177, %f33;
	add.f32 	%f130, %f123, %f129;
	selp.f32 	%f131, %f128, %f130, %p31;
	add.f32 	%f176, %f176, %f131;
	add.f32 	%f35, %f124, %f179;
	abs.f32 	%f132, %f179;
	abs.f32 	%f133, %f124;
	setp.ltu.f32 	%p32, %f132, %f133;
	sub.f32 	%f134, %f124, %f35;
	add.f32 	%f135, %f179, %f134;
	sub.f32 	%f136, %f179, %f35;
	add.f32 	%f137, %f124, %f136;
	selp.f32 	%f138, %f135, %f137, %p32;
	add.f32 	%f178, %f178, %f138;
	add.s32 	%r30, %r87, 1;
	add.f32 	%f181, %f165, %f164;
	abs.f32 	%f139, %f165;
	abs.f32 	%f140, %f164;
	setp.ltu.f32 	%p33, %f139, %f140;
	sub.f32 	%f141, %f164, %f181;
	add.f32 	%f142, %f165, %f141;
	sub.f32 	%f143, %f165, %f181;
	add.f32 	%f144, %f164, %f143;
	selp.f32 	%f145, %f142, %f144, %p33;
	add.f32 	%f166, %f166, %f145;
	setp.lt.u32 	%p34, %r88, %r5;
	@%p34 bra 	$L__BB1_21;
	cvt.s64.s32 	%rd85, %r86;
	cvt.s64.s32 	%rd86, %r5;
	sub.s64 	%rd87, %rd85, %rd86;
	mul.lo.s64 	%rd88, %rd13, %rd87;
	shl.b64 	%rd89, %rd88, 2;
	add.s64 	%rd90, %rd12, %rd89;
	ld.global.f32 	%f146, [%rd90];
	neg.f32 	%f147, %f146;
	sub.f32 	%f39, %f181, %f146;
	abs.f32 	%f148, %f181;
	abs.f32 	%f149, %f147;
	setp.ltu.f32 	%p35, %f148, %f149;
	sub.f32 	%f150, %f147, %f39;
	add.f32 	%f151, %f181, %f150;
	sub.f32 	%f152, %f181, %f39;
	sub.f32 	%f153, %f152, %f146;
	selp.f32 	%f154, %f151, %f153, %p35;
	add.f32 	%f166, %f166, %f154;
	mov.f32 	%f181, %f39;
$L__BB1_21:
	add.s64 	%rd22, %rd18, %rd117;
	st.global.f32 	[%rd22], %f164;
	setp.lt.u32 	%p36, %r88, 49;
	@%p36 bra 	$L__BB1_23;
	add.f32 	%f155, %f33, %f176;
	mul.f32 	%f156, %f155, 0f3CA3D70A;
	add.s64 	%rd91, %rd17, %rd117;
	st.global.f32 	[%rd91], %f156;
	add.f32 	%f157, %f35, %f178;
	mul.f32 	%f158, %f157, 0f3CA3D70A;
	add.s64 	%rd92, %rd14, %rd117;
	st.global.f32 	[%rd92], %f158;
$L__BB1_23:
	setp.lt.u32 	%p37, %r29, %r5;
	@%p37 bra 	$L__BB1_25;
	add.f32 	%f159, %f166, %f181;
	mul.f32 	%f160, %f3, %f159;
	st.global.f32 	[%rd22], %f160;
$L__BB1_25:
	add.s64 	%rd117, %rd117, %rd16;
	add.s32 	%r86, %r86, 1;
	add.s32 	%r85, %r85, 1;
	setp.eq.s32 	%p38, %r85, 0;
	setp.eq.s32 	%p39, %r30, 50;
	selp.b32 	%r87, 0, %r30, %p39;
	mov.u32 	%r88, %r29;
	mov.f32 	%f165, %f181;
	mov.f32 	%f179, %f35;
	mov.f32 	%f177, %f33;
	mov.f32 	%f171, %f7;
	mov.f32 	%f172, %f11;
	@%p38 bra 	$L__BB1_26;
	bra.uni 	$L__BB1_15;
$L__BB1_26:
	setp.lt.s32 	%p40, %r6, 1;
	@%p40 bra 	$L__BB1_38;
	and.b32  	%r22, %r6, 7;
	setp.lt.u32 	%p41, %r6, 8;
	mov.b32 	%r90, 0;
	@%p41 bra 	$L__BB1_30;
	and.b32  	%r90, %r6, 2147483640;
	neg.s32 	%r89, %r90;
	shl.b64 	%rd20, %rd13, 5;
	mov.u64 	%rd118, %rd12;
$L__BB1_29:
	.pragma "nounroll";
	mov.b32 	%r76, 2147483647;
	st.global.u32 	[%rd118], %r76;
	add.s64 	%rd93, %rd118, %rd16;
	st.global.u32 	[%rd93], %r76;
	add.s64 	%rd94, %rd93, %rd16;
	st.global.u32 	[%rd94], %r76;
	add.s64 	%rd95, %rd94, %rd16;
	st.global.u32 	[%rd95], %r76;
	add.s64 	%rd96, %rd95, %rd16;
	st.global.u32 	[%rd96], %r76;
	add.s64 	%rd97, %rd96, %rd16;
	st.global.u32 	[%rd97], %r76;
	add.s64 	%rd98, %rd97, %rd16;
	st.global.u32 	[%rd98], %r76;
	add.s64 	%rd99, %rd98, %rd16;
	st.global.u32 	[%rd99], %r76;
	add.s32 	%r89, %r89, 8;
	add.s64 	%rd118, %rd118, %rd20;
	setp.ne.s32 	%p42, %r89, 0;
	@%p42 bra 	$L__BB1_29;
$L__BB1_30:
	setp.eq.s32 	%p43, %r22, 0;
	@%p43 bra 	$L__BB1_38;
	and.b32  	%r37, %r6, 3;
	setp.lt.u32 	%p44, %r22, 4;
	@%p44 bra 	$L__BB1_33;
	cvt.u64.u32 	%rd100, %r90;
	mul.lo.s64 	%rd101, %rd100, %rd13;
	shl.b64 	%rd102, %rd101, 2;
	add.s64 	%rd103, %rd12, %rd102;
	mov.b32 	%r77, 2147483647;
	st.global.u32 	[%rd103], %r77;
	add.s64 	%rd104, %rd103, %rd16;
	st.global.u32 	[%rd104], %r77;
	add.s64 	%rd105, %rd104, %rd16;
	st.global.u32 	[%rd105], %r77;
	add.s64 	%rd106, %rd105, %rd16;
	st.global.u32 	[%rd106], %r77;
	add.s32 	%r90, %r90, 4;
$L__BB1_33:
	setp.eq.s32 	%p45, %r37, 0;
	@%p45 bra 	$L__BB1_38;
	setp.eq.s32 	%p46, %r37, 1;
	@%p46 bra 	$L__BB1_36;
	cvt.u64.u32 	%rd107, %r90;
	mul.lo.s64 	%rd108, %rd107, %rd13;
	shl.b64 	%rd109, %rd108, 2;
	add.s64 	%rd110, %rd12, %rd109;
	mov.b32 	%r78, 2147483647;
	st.global.u32 	[%rd110], %r78;
	add.s64 	%rd111, %rd110, %rd16;
	st.global.u32 	[%rd111], %r78;
	add.s32 	%r90, %r90, 2;
$L__BB1_36:
	and.b32  	%r79, %r6, 1;
	setp.eq.b32 	%p47, %r79, 1;
	not.pred 	%p48, %p47;
	@%p48 bra 	$L__BB1_38;
	cvt.u64.u32 	%rd112, %r90;
	mul.lo.s64 	%rd113, %rd112, %rd13;
	shl.b64 	%rd114, %rd113, 2;
	add.s64 	%rd115, %rd12, %rd114;
	mov.b32 	%r80, 2147483647;
	st.global.u32 	[%rd115], %r80;
$L__BB1_38:
	ret;

}


// ===== COMPILED SASS (sm_100) =====

	.target	sm_100

	.elftype	@"ET_EXEC"


//--------------------- .note.nv.tkinfo           --------------------------
	.section	.note.nv.tkinfo,"",@"SHT_NOTE"
	.sectionflags	@"SHF_NOTE_NV_TKINFO"
	.tkinfo
        /*0018*/ 	.word	0x00000002
        /*0030*/ 	.string	""
        /*0030*/ 	.string	"ptxas"
        /*0030*/ 	.string	"Cuda compilation tools, release 13.0, V13.0.88"
        /*0030*/ 	.string	"Build cuda_13.0.r13.0/compiler.36424714_0"
        /*0030*/ 	.string	"-arch sm_100 -m 64 "



//--------------------- .note.nv.cuinfo           --------------------------
	.section	.note.nv.cuinfo,"",@"SHT_NOTE"
	.sectionflags	@"SHF_NOTE_NV_CUINFO"
        /*0018*/ 	.short	0x0002
        /*001a*/ 	.short	0x0064
        /*001c*/ 	.short	0x0082
	.zero		2


//--------------------- .nv.info                  --------------------------
	.section	.nv.info,"",@"SHT_CUDA_INFO"
	.align	4


	//----- nvinfo : EIATTR_REGCOUNT
	.align		4
        /*0000*/ 	.byte	0x04, 0x2f
        /*0002*/ 	.short	(.L_1 - .L_0)
	.align		4
.L_0:
        /*0004*/ 	.word	index@(emd_batch_f32)
        /*0008*/ 	.word	0x00000028


	//----- nvinfo : EIATTR_FRAME_SIZE
	.align		4
.L_1:
        /*000c*/ 	.byte	0x04, 0x11
        /*000e*/ 	.short	(.L_3 - .L_2)
	.align		4
.L_2:
        /*0010*/ 	.word	index@($__internal_5_$__cuda_sm3x_div_rn_noftz_f32_slowpath)
        /*0014*/ 	.word	0x00000000


	//----- nvinfo : EIATTR_FRAME_SIZE
	.align		4
.L_3:
        /*0018*/ 	.byte	0x04, 0x11
        /*001a*/ 	.short	(.L_5 - .L_4)
	.align		4
.L_4:
        /*001c*/ 	.word	index@($__internal_4_$__cuda_sm20_sqrt_rn_f32_slowpath)
        /*0020*/ 	.word	0x00000000


	//----- nvinfo : EIATTR_FRAME_SIZE
	.align		4
.L_5:
        /*0024*/ 	.byte	0x04, 0x11
        /*0026*/ 	.short	(.L_7 - .L_6)
	.align		4
.L_6:
        /*0028*/ 	.word	index@($__internal_3_$__cuda_sm20_rcp_rn_f32_slowpath)
        /*002c*/ 	.word	0x00000000


	//----- nvinfo : EIATTR_FRAME_SIZE
	.align		4
.L_7:
        /*0030*/ 	.byte	0x04, 0x11
        /*0032*/ 	.short	(.L_9 - .L_8)
	.align		4
.L_8:
        /*0034*/ 	.word	index@(emd_batch_f32)
        /*0038*/ 	.word	0x00000000


	//----- nvinfo : EIATTR_REGCOUNT
	.align		4
.L_9:
        /*003c*/ 	.byte	0x04, 0x2f
        /*003e*/ 	.short	(.L_11 - .L_10)
	.align		4
.L_10:
        /*0040*/ 	.word	index@(emd_many_series_one_param_time_major_f32)
        /*0044*/ 	.word	0x00000030


	//----- nvinfo : EIATTR_FRAME_SIZE
	.align		4
.L_11:
        /*0048*/ 	.byte	0x04, 0x11
        /*004a*/ 	.short	(.L_13 - .L_12)
	.align		4
.L_12:
        /*004c*/ 	.word	index@($__internal_2_$__cuda_sm3x_div_rn_noftz_f32_slowpath)
        /*0050*/ 	.word	0x00000000


	//----- nvinfo : EIATTR_FRAME_SIZE
	.align		4
.L_13:
        /*0054*/ 	.byte	0x04, 0x11
        /*0056*/ 	.short	(.L_15 - .L_14)
	.align		4
.L_14:
        /*0058*/ 	.word	index@($__internal_1_$__cuda_sm20_sqrt_rn_f32_slowpath)
        /*005c*/ 	.word	0x00000000


	//----- nvinfo : EIATTR_FRAME_SIZE
	.align		4
.L_15:
        /*0060*/ 	.byte	0x04, 0x11
        /*0062*/ 	.short	(.L_17 - .L_16)
	.align		4
.L_16:
        /*0064*/ 	.word	index@($__internal_0_$__cuda_sm20_rcp_rn_f32_slowpath)
        /*0068*/ 	.word	0x00000000


	//----- nvinfo : EIATTR_FRAME_SIZE
	.align		4
.L_17:
        /*006c*/ 	.byte	0x04, 0x11
        /*006e*/ 	.short	(.L_19 - .L_18)
	.align		4
.L_18:
        /*0070*/ 	.word	index@(emd_many_series_one_param_time_major_f32)
        /*0074*/ 	.word	0x00000000


	//----- nvinfo : EIATTR_MIN_STACK_SIZE
	.align		4
.L_19:
        /*0078*/ 	.byte	0x04, 0x12
        /*007a*/ 	.short	(.L_21 - .L_20)
	.align		4
.L_20:
        /*007c*/ 	.word	index@(emd_many_series_one_param_time_major_f32)
        /*0080*/ 	.word	0x00000000


	//----- nvinfo : EIATTR_MIN_STACK_SIZE
	.align		4
.L_21:
        /*0084*/ 	.byte	0x04, 0x12
        /*0086*/ 	.short	(.L_23 - .L_22)
	.align		4
.L_22:
        /*0088*/ 	.word	index@(emd_batch_f32)
        /*008c*/ 	.word	0x00000000
.L_23:


//--------------------- .nv.compat                --------------------------
	.section	.nv.compat,"",@"SHT_CUDA_COMPAT_INFO"
	.align	4
        /*0000*/ 	.byte	0x02, 0x09, 0x00, 0x00, 0x02, 0x02, 0x01, 0x00, 0x02, 0x05, 0x05, 0x00, 0x03, 0x07, 0x01, 0x01
        /*0010*/ 	.byte	0x02, 0x03, 0x00, 0x00, 0x02, 0x06, 0x01, 0x00, 0x04, 0x0b, 0x08, 0x00, 0x01, 0x00, 0x00, 0x00
        /*0020*/ 	.byte	0x00, 0x00, 0x00, 0x00


//--------------------- .nv.info.emd_many_series_one_param_time_major_f32 --------------------------
	.section	.nv.info.emd_many_series_one_param_time_major_f32,"",@"SHT_CUDA_INFO"
	.sectionflags	@""
	.align	4


	//----- nvinfo : EIATTR_CUDA_API_VERSION
	.align		4
        /*0000*/ 	.byte	0x04, 0x37
        /*0002*/ 	.short	(.L_25 - .L_24)
.L_24:
        /*0004*/ 	.word	0x00000082


	//----- nvinfo : EIATTR_KPARAM_INFO
	.align		4
.L_25:
        /*0008*/ 	.byte	0x04, 0x17
        /*000a*/ 	.short	(.L_27 - .L_26)
.L_26:
        /*000c*/ 	.word	0x00000000
        /*0010*/ 	.short	0x0009
        /*0012*/ 	.short	0x0038
        /*0014*/ 	.byte	0x00, 0xf5, 0x21, 0x00


	//----- nvinfo : EIATTR_KPARAM_INFO
	.align		4
.L_27:
        /*0018*/ 	.byte	0x04, 0x17
        /*001a*/ 	.short	(.L_29 - .L_28)
.L_28:
        /*001c*/ 	.word	0x00000000
        /*0020*/ 	.short	0x0008
        /*0022*/ 	.short	0x0030
        /*0024*/ 	.byte	0x00, 0xf5, 0x21, 0x00


	//----- nvinfo : EIATTR_KPARAM_INFO
	.align		4
.L_29:
        /*0028*/ 	.byte	0x04, 0x17
        /*002a*/ 	.short	(.L_31 - .L_30)
.L_30:
        /*002c*/ 	.word	0x00000000
        /*0030*/ 	.short	0x0007
        /*0032*/ 	.short	0x0028
        /*0034*/ 	.byte	0x00, 0xf5, 0x21, 0x00


	//----- nvinfo : EIATTR_KPARAM_INFO
	.align		4
.L_31:
        /*0038*/ 	.byte	0x04, 0x17
        /*003a*/ 	.short	(.L_33 - .L_32)
.L_32:
        /*003c*/ 	.word	0x00000000
        /*0040*/ 	.short	0x0006
        /*0042*/ 	.short	0x0020
        /*0044*/ 	.byte	0x00, 0xf5, 0x21, 0x00


	//----- nvinfo : EIATTR_KPARAM_INFO
	.align		4
.L_33:
        /*0048*/ 	.byte	0x04, 0x17
        /*004a*/ 	.short	(.L_35 - .L_34)
.L_34:
        /*004c*/ 	.word	0x00000000
        /*0050*/ 	.short	0x0005
        /*0052*/ 	.short	0x0018
        /*0054*/ 	.byte	0x00, 0xf0, 0x11, 0x00


	//----- nvinfo : EIATTR_KPARAM_INFO
	.align		4
.L_35:
        /*0058*/ 	.byte	0x04, 0x17
        /*005a*/ 	.short	(.L_37 - .L_36)
.L_36:
        /*005c*/ 	.word	0x00000000
        /*0060*/ 	.short	0x0004
        /*0062*/ 	.short	0x0014
        /*0064*/ 	.byte	0x00, 0xf0, 0x11, 0x00


	//----- nvinfo : EIATTR_KPARAM_INFO
	.align		4
.L_37:
        /*0068*/ 	.byte	0x04, 0x17
        /*006a*/ 	.short	(.L_39 - .L_38)
.L_38:
        /*006c*/ 	.word	0x00000000
        /*0070*/ 	.short	0x0003
        /*0072*/ 	.short	0x0010
        /*0074*/ 	.byte	0x00, 0xf0, 0x11, 0x00


	//----- nvinfo : EIATTR_KPARAM_INFO
	.align		4
.L_39:
        /*0078*/ 	.byte	0x04, 0x17
        /*007a*/ 	.short	(.L_41 - .L_40)
.L_40:
        /*007c*/ 	.word	0x00000000
        /*0080*/ 	.short	0x0002
        /*0082*/ 	.short	0x000c
        /*0084*/ 	.byte	0x00, 0xf0, 0x11, 0x00


	//----- nvinfo : EIATTR_KPARAM_INFO
	.align		4
.L_41:
        /*0088*/ 	.byte	0x04, 0x17
        /*008a*/ 	.short	(.L_43 - .L_42)
.L_42:
        /*008c*/ 	.word	0x00000000
        /*0090*/ 	.short	0x0001
        /*0092*/ 	.short	0x0008
        /*0094*/ 	.byte	0x00, 0xf0, 0x11, 0x00


	//----- nvinfo : EIATTR_KPARAM_INFO
	.align		4
.L_43:
        /*0098*/ 	.byte	0x04, 0x17
        /*009a*/ 	.short	(.L_45 - .L_44)
.L_44:
        /*009c*/ 	.word	0x00000000
        /*00a0*/ 	.short	0x0000
        /*00a2*/ 	.short	0x0000
        /*00a4*/ 	.byte	0x00, 0xf5, 0x21, 0x00


	//----- nvinfo : EIATTR_SPARSE_MMA_MASK
	.align		4
.L_45:
        /*00a8*/ 	.byte	0x03, 0x50
        /*00aa*/ 	.short	0x0000


	//----- nvinfo : EIATTR_MAXREG_COUNT
	.align		4
        /*00ac*/ 	.byte	0x03, 0x1b
        /*00ae*/ 	.short	0x00ff


	//----- nvinfo : EIATTR_MERCURY_ISA_VERSION
	.align		4
        /*00b0*/ 	.byte	0x03, 0x5f
        /*00b2*/ 	.short	0x0101


	//----- nvinfo : EIATTR_INT_WARP_WIDE_INSTR_OFFSETS
	.align		4
        /*00b4*/ 	.byte	0x04, 0x31
        /*00b6*/ 	.short	(.L_47 - .L_46)


	//   ....[0]....
.L_46:
        /*00b8*/ 	.word	0x00001e40


	//----- nvinfo : EIATTR_VRC_CTA_INIT_COUNT
	.align		4
.L_47:
        /*00bc*/ 	.byte	0x02, 0x4a
	.zero		1
	.zero		1


	//----- nvinfo : EIATTR_EXIT_INSTR_OFFSETS
	.align		4
        /*00c0*/ 	.byte	0x04, 0x1c
        /*00c2*/ 	.short	(.L_49 - .L_48)


	//   ....[0]....
.L_48:
        /*00c4*/ 	.word	0x00000070


	//   ....[1]....
        /*00c8*/ 	.word	0x00000120


	//   ....[2]....
        /*00cc*/ 	.word	0x000022e0


	//   ....[3]....
        /*00d0*/ 	.word	0x00002510


	//   ....[4]....
        /*00d4*/ 	.word	0x00002650


	//   ....[5]....
        /*00d8*/ 	.word	0x00002750


	//   ....[6]....
        /*00dc*/ 	.word	0x000027c0


	//----- nvinfo : EIATTR_CRS_STACK_SIZE
	.align		4
.L_49:
        /*00e0*/ 	.byte	0x04, 0x1e
        /*00e2*/ 	.short	(.L_51 - .L_50)
.L_50:
        /*00e4*/ 	.word	0x00000000


	//----- nvinfo : EIATTR_CBANK_PARAM_SIZE
	.align		4
.L_51:
        /*00e8*/ 	.byte	0x03, 0x19
        /*00ea*/ 	.short	0x0040


	//----- nvinfo : EIATTR_PARAM_CBANK
	.align		4
        /*00ec*/ 	.byte	0x04, 0x0a
        /*00ee*/ 	.short	(.L_53 - .L_52)
	.align		4
.L_52:
        /*00f0*/ 	.word	index@(.nv.constant0.emd_many_series_one_param_time_major_f32)
        /*00f4*/ 	.short	0x0380
        /*00f6*/ 	.short	0x0040


	//----- nvinfo : EIATTR_SW_WAR
	.align		4
.L_53:
        /*00f8*/ 	.byte	0x04, 0x36
        /*00fa*/ 	.short	(.L_55 - .L_54)
.L_54:
        /*00fc*/ 	.word	0x00000008
.L_55:


//--------------------- .nv.info.emd_batch_f32    --------------------------
	.section	.nv.info.emd_batch_f32,"",@"SHT_CUDA_INFO"
	.sectionflags	@""
	.align	4


	//----- nvinfo : EIATTR_CUDA_API_VERSION
	.align		4
        /*0000*/ 	.byte	0x04, 0x37
        /*0002*/ 	.short	(.L_57 - .L_56)
.L_56:
        /*0004*/ 	.word	0x00000082


	//----- nvinfo : EIATTR_KPARAM_INFO
	.align		4
.L_57:
        /*0008*/ 	.byte	0x04, 0x17
        /*000a*/ 	.short	(.L_59 - .L_58)
.L_58:
        /*000c*/ 	.word	0x00000000
        /*0010*/ 	.short	0x0009
        /*0012*/ 	.short	0x0040
        /*0014*/ 	.byte	0x00, 0xf5, 0x21, 0x00


	//----- nvinfo : EIATTR_KPARAM_INFO
	.align		4
.L_59:
        /*0018*/ 	.byte	0x04, 0x17
        /*001a*/ 	.short	(.L_61 - .L_60)
.L_60:
        /*001c*/ 	.word	0x00000000
        /*0020*/ 	.short	0x0008
        /*0022*/ 	.short	0x0038
        /*0024*/ 	.byte	0x00, 0xf5, 0x21, 0x00


	//----- nvinfo : EIATTR_KPARAM_INFO
	.align		4
.L_61:
        /*0028*/ 	.byte	0x04, 0x17
        /*002a*/ 	.short	(.L_63 - .L_62)
.L_62:
        /*002c*/ 	.word	0x00000000
        /*0030*/ 	.short	0x0007
        /*0032*/ 	.short	0x0030
        /*0034*/ 	.byte	0x00, 0xf5, 0x21, 0x00


	//----- nvinfo : EIATTR_KPARAM_INFO
	.align		4
.L_63:
        /*0038*/ 	.byte	0x04, 0x17
        /*003a*/ 	.short	(.L_65 - .L_64)
.L_64:
        /*003c*/ 	.word	0x00000000
        /*0040*/ 	.short	0x0006
        /*0042*/ 	.short	0x0028
        /*0044*/ 	.byte	0x00, 0xf0, 0x11, 0x00


	//----- nvinfo : EIATTR_KPARAM_INFO
	.align		4
.L_65:
        /*0048*/ 	.byte	0x04, 0x17
        /*004a*/ 	.short	(.L_67 - .L_66)
.L_66:
        /*004c*/ 	.word	0x00000000
        /*0050*/ 	.short	0x0005
        /*0052*/ 	.short	0x0024
        /*0054*/ 	.byte	0x00, 0xf0, 0x11, 0x00


	//----- nvinfo : EIATTR_KPARAM_INFO
	.align		4
.L_67:
        /*0058*/ 	.byte	0x04, 0x17
        /*005a*/ 	.short	(.L_69 - .L_68)
.L_68:
        /*005c*/ 	.word	0x00000000
        /*0060*/ 	.short	0x0004
        /*0062*/ 	.short	0x0020
        /*0064*/ 	.byte	0x00, 0xf0, 0x11, 0x00


	//----- nvinfo : EIATTR_KPARAM_INFO
	.align		4
.L_69:
        /*0068*/ 	.byte	0x04, 0x17
        /*006a*/ 	.short	(.L_71 - .L_70)
.L_70:
        /*006c*/ 	.word	0x00000000
        /*0070*/ 	.short	0x0003
        /*0072*/ 	.short	0x0018
        /*0074*/ 	.byte	0x00, 0xf5, 0x21, 0x00


	//----- nvinfo : EIATTR_KPARAM_INFO
	.align		4
.L_71:
        /*0078*/ 	.byte	0x04, 0x17
        /*007a*/ 	.short	(.L_73 - .L_72)
.L_72:
        /*007c*/ 	.word	0x00000000
        /*0080*/ 	.short	0x0002
        /*0082*/ 	.short	0x0010
        /*0084*/ 	.byte	0x00, 0xf5, 0x21, 0x00


	//----- nvinfo : EIATTR_KPARAM_INFO
	.align		4
.L_73:
        /*0088*/ 	.byte	0x04, 0x17
        /*008a*/ 	.short	(.L_75 - .L_74)
.L_74:
        /*008c*/ 	.word	0x00000000
        /*0090*/ 	.short	0x0001
        /*0092*/ 	.short	0x0008
        /*0094*/ 	.byte	0x00, 0xf5, 0x21, 0x00


	//----- nvinfo : EIATTR_KPARAM_INFO
	.align		4
.L_75:
        /*0098*/ 	.byte	0x04, 0x17
        /*009a*/ 	.short	(.L_77 - .L_76)
.L_76:
        /*009c*/ 	.word	0x00000000
        /*00a0*/ 	.short	0x0000
        /*00a2*/ 	.short	0x0000
        /*00a4*/ 	.byte	0x00, 0xf5, 0x21, 0x00


	//----- nvinfo : EIATTR_SPARSE_MMA_MASK
	.align		4
.L_77:
        /*00a8*/ 	.byte	0x03, 0x50
        /*00aa*/ 	.short	0x0000


	//----- nvinfo : EIATTR_MAXREG_COUNT
	.align		4
        /*00ac*/ 	.byte	0x03, 0x1b
        /*00ae*/ 	.short	0x00ff


	//----- nvinfo : EIATTR_MERCURY_ISA_VERSION
	.align		4
        /*00b0*/ 	.byte	0x03, 0x5f
        /*00b2*/ 	.short	0x0101


	//----- nvinfo : EIATTR_VRC_CTA_INIT_COUNT
	.align		4
        /*00b4*/ 	.byte	0x02, 0x4a
	.zero		1
	.zero		1


	//----- nvinfo : EIATTR_EXIT_INSTR_OFFSETS
	.align		4
        /*00b8*/ 	.byte	0x04, 0x1c
        /*00ba*/ 	.short	(.L_79 - .L_78)


	//   ....[0]....
.L_78:
        /*00bc*/ 	.word	0x00000070


	//   ....[1]....
        /*00c0*/ 	.word	0x00000110


	//   ....[2]....
        /*00c4*/ 	.word	0x00001920


	//   ....[3]....
        /*00c8*/ 	.word	0x00001b80


	//   ....[4]....
        /*00cc*/ 	.word	0x00001ca0


	//   ....[5]....
        /*00d0*/ 	.word	0x00001d40


	//   ....[6]....
        /*00d4*/ 	.word	0x00001e50


	//----- nvinfo : EIATTR_CRS_STACK_SIZE
	.align		4
.L_79:
        /*00d8*/ 	.byte	0x04, 0x1e
        /*00da*/ 	.short	(.L_81 - .L_80)
.L_80:
        /*00dc*/ 	.word	0x00000000


	//----- nvinfo : EIATTR_CBANK_PARAM_SIZE
	.align		4
.L_81:
        /*00e0*/ 	.byte	0x03, 0x19
        /*00e2*/ 	.short	0x0048


	//----- nvinfo : EIATTR_PARAM_CBANK
	.align		4
        /*00e4*/ 	.byte	0x04, 0x0a
        /*00e6*/ 	.short	(.L_83 - .L_82)
	.align		4
.L_82:
        /*00e8*/ 	.word	index@(.nv.constant0.emd_batch_f32)
        /*00ec*/ 	.short	0x0380
        /*00ee*/ 	.short	0x0048


	//----- nvinfo : EIATTR_SW_WAR
	.align		4
.L_83:
        /*00f0*/ 	.byte	0x04, 0x36
        /*00f2*/ 	.short	(.L_85 - .L_84)
.L_84:
        /*00f4*/ 	.word	0x00000008
.L_85:


//--------------------- .nv.callgraph             --------------------------
	.section	.nv.callgraph,"",@"SHT_CUDA_CALLGRAPH"
	.align	4
	.sectionentsize	8
	.align		4
        /*0000*/ 	.word	0x00000000
	.align		4
        /*0004*/ 	.word	0xffffffff
	.align		4
        /*0008*/ 	.word	0x00000000
	.align		4
        /*000c*/ 	.word	0xfffffffe
	.align		4
        /*0010*/ 	.word	0x00000000
	.align		4
        /*0014*/ 	.word	0xfffffffd
	.align		4
        /*0018*/ 	.word	0x00000000
	.align		4
        /*001c*/ 	.word	0xfffffffc


//--------------------- .text.emd_many_series_one_param_time_major_f32 --------------------------
	.section	.text.emd_many_series_one_param_time_major_f32,"ax",@progbits
	.align	128
        .global         emd_many_series_one_param_time_major_f32
        .type           emd_many_series_one_param_time_major_f32,@function
        .size           emd_many_series_one_param_time_major_f32,(.L_x_93 - emd_many_series_one_param_time_major_f32)
        .other          emd_many_series_one_param_time_major_f32,@"STO_CUDA_ENTRY STV_DEFAULT"
emd_many_series_one_param_time_major_f32:
.text.emd_many_series_one_param_time_major_f32:
[----:B------:R-:W-:Y:S01]  /*0000*/  LDC R1, c[0x0][0x37c] ;  /* 0x0000df00ff017b82 */ /* 0x000fe20000000800 */
[----:B------:R-:W0:Y:S07]  /*0010*/  S2R R8, SR_TID.X ;  /* 0x0000000000087919 */ /* 0x000e2e0000002100 */
[----:B------:R-:W1:Y:S01]  /*0020*/  LDC R3, c[0x0][0x388] ;  /* 0x0000e200ff037b82 */ /* 0x000e620000000800 */
[----:B------:R-:W0:Y:S01]  /*0030*/  LDCU UR7, c[0x0][0x360] ;  /* 0x00006c00ff0777ac */ /* 0x000e220008000800 */
[----:B------:R-:W0:Y:S02]  /*0040*/  S2R R5, SR_CTAID.X ;  /* 0x0000000000057919 */ /* 0x000e240000002500 */
[----:B0-----:R-:W-:-:S05]  /*0050*/  IMAD R10, R5, UR7, R8 ;  /* 0x00000007050a7c24 */ /* 0x001fca000f8e0208 */
[----:B-1----:R-:W-:-:S13]  /*0060*/  ISETP.GE.AND P0, PT, R10, R3, PT ;  /* 0x000000030a00720c */ /* 0x002fda0003f06270 */
[----:B------:R-:W-:Y:S05]  /*0070*/  @P0 EXIT ;  /* 0x000000000000094d */ /* 0x000fea0003800000 */
[----:B------:R-:W0:Y:S01]  /*0080*/  LDC.64 R30, c[0x0][0x3a0] ;  /* 0x0000e800ff1e7b82 */ /* 0x000e220000000a00 */
[----:B------:R-:W1:Y:S01]  /*0090*/  LDCU.64 UR8, c[0x0][0x358] ;  /* 0x00006b00ff0877ac */ /* 0x000e620008000a00 */
[----:B------:R-:W2:Y:S06]  /*00a0*/  LDCU UR4, c[0x0][0x390] ;  /* 0x00007200ff0477ac */ /* 0x000eac0008000800 */
[----:B------:R-:W3:Y:S01]  /*00b0*/  LDC R5, c[0x0][0x38c] ;  /* 0x0000e300ff057b82 */ /* 0x000ee20000000800 */
[----:B0-----:R-:W-:-:S06]  /*00c0*/  IMAD.WIDE R30, R10, 0x4, R30 ;  /* 0x000000040a1e7825 */ /* 0x001fcc00078e021e */
[----:B-1----:R-:W3:Y:S01]  /*00d0*/  LDG.E.CONSTANT R30, desc[UR8][R30.64] ;  /* 0x000000081e1e7981 */ /* 0x002ee2000c1e9900 */
[----:B--2---:R-:W-:Y:S01]  /*00e0*/  IMAD.U32 R0, RZ, RZ, UR4 ;  /* 0x00000004ff007e24 */ /* 0x004fe2000f8e00ff */
[----:B---3--:R-:W-:-:S04]  /*00f0*/  ISETP.GE.AND P0, PT, R30, R5, PT ;  /* 0x000000051e00720c */ /* 0x008fc80003f06270 */
[----:B------:R-:W-:-:S04]  /*0100*/  ISETP.LT.OR P0, PT, R30, RZ, P0 ;  /* 0x000000ff1e00720c */ /* 0x000fc80000701670 */
[----:B------:R-:W-:-:S13]  /*0110*/  ISETP.LT.OR P0, PT, R0, 0x1, P0 ;  /* 0x000000010000780c */ /* 0x000fda0000701670 */
[----:B------:R-:W-:Y:S05]  /*0120*/  @P0 EXIT ;  /* 0x000000000000094d */ /* 0x000fea0003800000 */
[----:B------:R-:W-:Y:S01]  /*0130*/  ISETP.GE.AND P0, PT, R5, 0x1, PT ;  /* 0x000000010500780c */ /* 0x000fe20003f06270 */
[----:B------:R-:W-:Y:S01]  /*0140*/  USHF.L.U32 UR6, UR4, 0x1, URZ ;  /* 0x0000000104067899 */ /* 0x000fe200080006ff */
[----:B------:R-:W-:-:S11]  /*0150*/  SHF.R.S32.HI R13, RZ, 0x1f, R10 ;  /* 0x0000001fff0d7819 */ /* 0x000fd6000001140a */
[----:B------:R-:W-:Y:S05]  /*0160*/  @!P0 BRA `(.L_x_0) ;  /* 0x0000000800848947 */ /* 0x000fea0003800000 */
[----:B------:R-:W-:Y:S01]  /*0170*/  VIADDMNMX R2, R30, 0x31, R5, PT ;  /* 0x000000311e027846 */ /* 0x000fe20003800105 */
[----:B------:R-:W0:Y:S01]  /*0180*/  LDCU.64 UR10, c[0x0][0x3a8] ;  /* 0x00007500ff0a77ac */ /* 0x000e220008000a00 */
[----:B------:R-:W-:Y:S01]  /*0190*/  BSSY.RECONVERGENT B0, `(.L_x_1) ;  /* 0x0000046000007945 */ /* 0x000fe20003800200 */
[----:B------:R-:W-:Y:S01]  /*01a0*/  IMAD.MOV.U32 R4, RZ, RZ, RZ ;  /* 0x000000ffff047224 */ /* 0x000fe200078e00ff */
[C---:B------:R-:W-:Y:S01]  /*01b0*/  ISETP.GE.AND P1, PT, R2.reuse, 0x8, PT ;  /* 0x000000080200780c */ /* 0x040fe20003f26270 */
[----:B------:R-:W1:Y:S01]  /*01c0*/  LDCU.64 UR12, c[0x0][0x3b8] ;  /* 0x00007700ff0c77ac */ /* 0x000e620008000a00 */
[----:B------:R-:W-:Y:S02]  /*01d0*/  VIMNMX R0, PT, PT, R2, 0x1, !PT ;  /* 0x0000000102007848 */ /* 0x000fe40007fe0100 */
[----:B------:R-:W-:Y:S02]  /*01e0*/  SHF.R.S32.HI R2, RZ, 0x1f, R3 ;  /* 0x0000001fff027819 */ /* 0x000fe40000011403 */
[----:B------:R-:W-:-:S04]  /*01f0*/  LOP3.LUT R16, R0, 0x7, RZ, 0xc0, !PT ;  /* 0x0000000700107812 */ /* 0x000fc800078ec0ff */
[----:B------:R-:W-:-:S03]  /*0200*/  ISETP.NE.AND P0, PT, R16, RZ, PT ;  /* 0x000000ff1000720c */ /* 0x000fc60003f05270 */
[----:B------:R-:W-:Y:S10]  /*0210*/  @!P1 BRA `(.L_x_2) ;  /* 0x0000000000f49947 */ /* 0x000ff40003800000 */
[----:B------:R-:W-:Y:S01]  /*0220*/  LOP3.LUT R4, R0, 0x7ffffff8, RZ, 0xc0, !PT ;  /* 0x7ffffff800047812 */ /* 0x000fe200078ec0ff */
[C---:B------:R-:W-:Y:S01]  /*0230*/  IMAD.SHL.U32 R11, R3.reuse, 0x4, RZ ;  /* 0x00000004030b7824 */ /* 0x040fe200078e00ff */
[C---:B------:R-:W-:Y:S02]  /*0240*/  SHF.L.U64.HI R5, R10.reuse, 0x2, R13 ;  /* 0x000000020a057819 */ /* 0x040fe4000001020d */
[----:B------:R-:W-:Y:S01]  /*0250*/  SHF.L.U32 R12, R10, 0x2, RZ ;  /* 0x000000020a0c7819 */ /* 0x000fe200000006ff */
[----:B------:R-:W-:Y:S01]  /*0260*/  IMAD.MOV R15, RZ, RZ, -R4 ;  /* 0x000000ffff0f7224 */ /* 0x000fe200078e0a04 */
[C-C-:B------:R-:W-:Y:S02]  /*0270*/  SHF.L.U64.HI R14, R3.reuse, 0x5, R2.reuse ;  /* 0x00000005030e7819 */ /* 0x140fe40000010202 */
[----:B------:R-:W-:-:S07]  /*0280*/  SHF.L.U64.HI R9, R3, 0x2, R2 ;  /* 0x0000000203097819 */ /* 0x000fce0000010202 */
.L_x_3:
[C---:B0--3--:R-:W-:Y:S02]  /*0290*/  IADD3 R6, P1, PT, R12.reuse, UR10, RZ ;  /* 0x0000000a0c067c10 */ /* 0x049fe4000ff3e0ff */
[----:B-1----:R-:W-:Y:S02]  /*02a0*/  IADD3 R18, P2, PT, R12, UR12, RZ ;  /* 0x0000000c0c127c10 */ /* 0x002fe4000ff5e0ff */
[C---:B------:R-:W-:Y:S02]  /*02b0*/  IADD3.X R7, PT, PT, R5.reuse, UR11, RZ, P1, !PT ;  /* 0x0000000b05077c10 */ /* 0x040fe40008ffe4ff */
[----:B------:R-:W-:Y:S02]  /*02c0*/  IADD3.X R19, PT, PT, R5, UR13, RZ, P2, !PT ;  /* 0x0000000d05137c10 */ /* 0x000fe400097fe4ff */
[-C--:B------:R-:W-:Y:S02]  /*02d0*/  IADD3 R20, P1, PT, R6, R11.reuse, RZ ;  /* 0x0000000b06147210 */ /* 0x080fe40007f3e0ff */
[----:B------:R-:W-:-:S02]  /*02e0*/  IADD3 R22, P2, PT, R18, R11, RZ ;  /* 0x0000000b12167210 */ /* 0x000fc40007f5e0ff */
[----:B------:R-:W-:Y:S01]  /*02f0*/  MOV R17, 0x7fffffff ;  /* 0x7fffffff00117802 */ /* 0x000fe20000000f00 */
[--C-:B------:R-:W-:Y:S01]  /*0300*/  IMAD.X R21, R7, 0x1, R9.reuse, P1 ;  /* 0x0000000107157824 */ /* 0x100fe200008e0609 */
[-C--:B------:R-:W-:Y:S01]  /*0310*/  IADD3 R24, P1, PT, R20, R11.reuse, RZ ;  /* 0x0000000b14187210 */ /* 0x080fe20007f3e0ff */
[--C-:B------:R-:W-:Y:S01]  /*0320*/  IMAD.X R23, R19, 0x1, R9.reuse, P2 ;  /* 0x0000000113177824 */ /* 0x100fe200010e0609 */
[----:B------:R-:W-:Y:S01]  /*0330*/  IADD3 R26, P2, PT, R22, R11, RZ ;  /* 0x0000000b161a7210 */ /* 0x000fe20007f5e0ff */
[----:B------:R0:W-:Y:S01]  /*0340*/  STG.E desc[UR8][R6.64], R17 ;  /* 0x0000001106007986 */ /* 0x0001e2000c101908 */
[----:B------:R-:W-:Y:S02]  /*0350*/  IADD3.X R25, PT, PT, R21, R9, RZ, P1, !PT ;  /* 0x0000000915197210 */ /* 0x000fe40000ffe4ff */
[-C--:B------:R-:W-:Y:S01]  /*0360*/  IADD3 R28, P1, PT, R24, R11.reuse, RZ ;  /* 0x0000000b181c7210 */ /* 0x080fe20007f3e0ff */
[--C-:B------:R-:W-:Y:S01]  /*0370*/  IMAD.X R27, R23, 0x1, R9.reuse, P2 ;  /* 0x00000001171b7824 */ /* 0x100fe200010e0609 */
[----:B------:R-:W-:Y:S01]  /*0380*/  IADD3 R32, P2, PT, R26, R11, RZ ;  /* 0x0000000b1a207210 */ /* 0x000fe20007f5e0ff */
[----:B------:R1:W-:Y:S01]  /*0390*/  STG.E desc[UR8][R18.64], R17 ;  /* 0x0000001112007986 */ /* 0x0003e2000c101908 */
[----:B------:R-:W-:Y:S01]  /*03a0*/  IADD3 R15, PT, PT, R15, 0x8, RZ ;  /* 0x000000080f0f7810 */ /* 0x000fe20007ffe0ff */
[----:B------:R-:W-:Y:S01]  /*03b0*/  IMAD.X R29, R25, 0x1, R9, P1 ;  /* 0x00000001191d7824 */ /* 0x000fe200008e0609 */
[----:B------:R-:W-:Y:S01]  /*03c0*/  IADD3.X R33, PT, PT, R27, R9, RZ, P2, !PT ;  /* 0x000000091b217210 */ /* 0x000fe200017fe4ff */
[----:B------:R2:W-:Y:S01]  /*03d0*/  STG.E desc[UR8][R20.64], R17 ;  /* 0x0000001114007986 */ /* 0x0005e2000c101908 */
[----:B------:R-:W-:-:S02]  /*03e0*/  IADD3 R34, P1, PT, R28, R11, RZ ;  /* 0x0000000b1c227210 */ /* 0x000fc40007f3e0ff */
[-C--:B0-----:R-:W-:Y:S01]  /*03f0*/  IADD3 R6, P2, PT, R32, R11.reuse, RZ ;  /* 0x0000000b20067210 */ /* 0x081fe20007f5e0ff */
[----:B------:R0:W-:Y:S02]  /*0400*/  STG.E desc[UR8][R22.64], R17 ;  /* 0x0000001116007986 */ /* 0x0001e4000c101908 */
[--C-:B------:R-:W-:Y:S02]  /*0410*/  IMAD.X R35, R29, 0x1, R9.reuse, P1 ;  /* 0x000000011d237824 */ /* 0x100fe400008e0609 */
[----:B------:R-:W-:Y:S01]  /*0420*/  IMAD.X R7, R33, 0x1, R9, P2 ;  /* 0x0000000121077824 */ /* 0x000fe200010e0609 */
[-C--:B-1----:R-:W-:Y:S01]  /*0430*/  IADD3 R18, P2, PT, R6, R11.reuse, RZ ;  /* 0x0000000b06127210 */ /* 0x082fe20007f5e0ff */
[----:B------:R1:W-:Y:S01]  /*0440*/  STG.E desc[UR8][R24.64], R17 ;  /* 0x0000001118007986 */ /* 0x0003e2000c101908 */
[----:B--2---:R-:W-:-:S03]  /*0450*/  IADD3 R20, P1, PT, R34, R11, RZ ;  /* 0x0000000b22147210 */ /* 0x004fc60007f3e0ff */
[----:B------:R-:W-:Y:S01]  /*0460*/  IMAD.X R19, R7, 0x1, R9, P2 ;  /* 0x0000000107137824 */ /* 0x000fe200010e0609 */
[----:B------:R2:W-:Y:S01]  /*0470*/  STG.E desc[UR8][R26.64], R17 ;  /* 0x000000111a007986 */ /* 0x0005e2000c101908 */
[----:B------:R-:W-:Y:S02]  /*0480*/  IADD3.X R21, PT, PT, R35, R9, RZ, P1, !PT ;  /* 0x0000000923157210 */ /* 0x000fe40000ffe4ff */
[-C--:B0-----:R-:W-:Y:S01]  /*0490*/  IADD3 R22, P2, PT, R18, R11.reuse, RZ ;  /* 0x0000000b12167210 */ /* 0x081fe20007f5e0ff */
[----:B------:R0:W-:Y:S01]  /*04a0*/  STG.E desc[UR8][R28.64], R17 ;  /* 0x000000111c007986 */ /* 0x0001e2000c101908 */
[----:B-1----:R-:W-:-:S03]  /*04b0*/  IADD3 R24, P1, PT, R20, R11, RZ ;  /* 0x0000000b14187210 */ /* 0x002fc60007f3e0ff */
[----:B------:R3:W-:Y:S01]  /*04c0*/  STG.E desc[UR8][R32.64], R17 ;  /* 0x0000001120007986 */ /* 0x0007e2000c101908 */
[----:B------:R-:W-:Y:S01]  /*04d0*/  IADD3.X R23, PT, PT, R19, R9, RZ, P2, !PT ;  /* 0x0000000913177210 */ /* 0x000fe200017fe4ff */
[----:B------:R-:W-:Y:S01]  /*04e0*/  IMAD.X R25, R21, 0x1, R9, P1 ;  /* 0x0000000115197824 */ /* 0x000fe200008e0609 */
[-C--:B--2---:R-:W-:Y:S01]  /*04f0*/  IADD3 R26, P1, PT, R24, R11.reuse, RZ ;  /* 0x0000000b181a7210 */ /* 0x084fe20007f3e0ff */
[----:B------:R3:W-:Y:S01]  /*0500*/  STG.E desc[UR8][R34.64], R17 ;  /* 0x0000001122007986 */ /* 0x0007e2000c101908 */
[----:B0-----:R-:W-:-:S03]  /*0510*/  IADD3 R28, P2, PT, R22, R11, RZ ;  /* 0x0000000b161c7210 */ /* 0x001fc60007f5e0ff */
[----:B------:R3:W-:Y:S01]  /*0520*/  STG.E desc[UR8][R6.64], R17 ;  /* 0x0000001106007986 */ /* 0x0007e2000c101908 */
[--C-:B------:R-:W-:Y:S01]  /*0530*/  IMAD.X R27, R25, 0x1, R9.reuse, P1 ;  /* 0x00000001191b7824 */ /* 0x100fe200008e0609 */
[----:B------:R-:W-:Y:S01]  /*0540*/  ISETP.NE.AND P1, PT, R15, RZ, PT ;  /* 0x000000ff0f00720c */ /* 0x000fe20003f25270 */
[----:B------:R-:W-:Y:S01]  /*0550*/  IMAD.X R29, R23, 0x1, R9, P2 ;  /* 0x00000001171d7824 */ /* 0x000fe200010e0609 */
[----:B------:R3:W-:Y:S01]  /*0560*/  STG.E desc[UR8][R20.64], R17 ;  /* 0x0000001114007986 */ /* 0x0007e2000c101908 */
[----:B------:R-:W-:-:S03]  /*0570*/  LEA R12, P2, R3, R12, 0x5 ;  /* 0x0000000c030c7211 */ /* 0x000fc600078428ff */
[----:B------:R3:W-:Y:S02]  /*0580*/  STG.E desc[UR8][R18.64], R17 ;  /* 0x0000001112007986 */ /* 0x0007e4000c101908 */
[----:B------:R-:W-:Y:S02]  /*0590*/  IMAD.X R5, R5, 0x1, R14, P2 ;  /* 0x0000000105057824 */ /* 0x000fe400010e060e */
[----:B------:R3:W-:Y:S04]  /*05a0*/  STG.E desc[UR8][R24.64], R17 ;  /* 0x0000001118007986 */ /* 0x0007e8000c101908 */
[----:B------:R3:W-:Y:S04]  /*05b0*/  STG.E desc[UR8][R22.64], R17 ;  /* 0x0000001116007986 */ /* 0x0007e8000c101908 */
[----:B------:R3:W-:Y:S04]  /*05c0*/  STG.E desc[UR8][R26.64], R17 ;  /* 0x000000111a007986 */ /* 0x0007e8000c101908 */
[----:B------:R3:W-:Y:S01]  /*05d0*/  STG.E desc[UR8][R28.64], R17 ;  /* 0x000000111c007986 */ /* 0x0007e2000c101908 */
[----:B------:R-:W-:Y:S05]  /*05e0*/  @P1 BRA `(.L_x_3) ;  /* 0xfffffffc00281947 */ /* 0x000fea000383ffff */
.L_x_2:
[----:B01----:R-:W-:Y:S05]  /*05f0*/  BSYNC.RECONVERGENT B0 ;  /* 0x0000000000007941 */ /* 0x003fea0003800200 */
.L_x_1:
[----:B------:R-:W-:Y:S04]  /*0600*/  BSSY.RECONVERGENT B0, `(.L_x_0) ;  /* 0x0000057000007945 */ /* 0x000fe80003800200 */
[----:B------:R-:W-:Y:S05]  /*0610*/  @!P0 BRA `(.L_x_4) ;  /* 0x0000000400548947 */ /* 0x000fea0003800000 */
[----:B------:R-:W0:Y:S01]  /*0620*/  LDCU.64 UR10, c[0x0][0x3a8] ;  /* 0x00007500ff0a77ac */ /* 0x000e220008000a00 */
[----:B------:R-:W-:Y:S01]  /*0630*/  ISETP.GE.U32.AND P1, PT, R16, 0x4, PT ;  /* 0x000000041000780c */ /* 0x000fe20003f26070 */
[C---:B---3--:R-:W-:Y:S01]  /*0640*/  IMAD.SHL.U32 R7, R10.reuse, 0x4, RZ ;  /* 0x000000040a077824 */ /* 0x048fe200078e00ff */
[----:B------:R-:W-:Y:S01]  /*0650*/  SHF.L.U64.HI R5, R10, 0x2, R13 ;  /* 0x000000020a057819 */ /* 0x000fe2000001020d */
[----:B------:R-:W1:Y:S01]  /*0660*/  LDCU.64 UR12, c[0x0][0x3b8] ;  /* 0x00007700ff0c77ac */ /* 0x000e620008000a00 */
[----:B------:R-:W-:Y:S01]  /*0670*/  LOP3.LUT R12, R0, 0x3, RZ, 0xc0, !PT ;  /* 0x00000003000c7812 */ /* 0x000fe200078ec0ff */
[----:B------:R-:W-:Y:S03]  /*0680*/  BSSY.RECONVERGENT B1, `(.L_x_5) ;  /* 0x0000027000017945 */ /* 0x000fe60003800200 */
[----:B------:R-:W-:Y:S02]  /*0690*/  ISETP.NE.AND P0, PT, R12, RZ, PT ;  /* 0x000000ff0c00720c */ /* 0x000fe40003f05270 */
[----:B0-----:R-:W-:-:S02]  /*06a0*/  IADD3 R9, P2, PT, R7, UR10, RZ ;  /* 0x0000000a07097c10 */ /* 0x001fc4000ff5e0ff */
[----:B-1----:R-:W-:Y:S02]  /*06b0*/  IADD3 R7, P3, PT, R7, UR12, RZ ;  /* 0x0000000c07077c10 */ /* 0x002fe4000ff7e0ff */
[C---:B------:R-:W-:Y:S02]  /*06c0*/  IADD3.X R6, PT, PT, R5.reuse, UR11, RZ, P2, !PT ;  /* 0x0000000b05067c10 */ /* 0x040fe400097fe4ff */
[----:B------:R-:W-:Y:S01]  /*06d0*/  IADD3.X R5, PT, PT, R5, UR13, RZ, P3, !PT ;  /* 0x0000000d05057c10 */ /* 0x000fe20009ffe4ff */
[----:B------:R-:W-:Y:S08]  /*06e0*/  @!P1 BRA `(.L_x_6) ;  /* 0x0000000000809947 */ /* 0x000ff00003800000 */
[----:B------:R-:W-:Y:S01]  /*06f0*/  IMAD.WIDE.U32 R14, R4, R3, RZ ;  /* 0x00000003040e7225 */ /* 0x000fe200078e00ff */
[----:B------:R-:W-:-:S03]  /*0700*/  SHF.L.U64.HI R29, R3, 0x2, R2 ;  /* 0x00000002031d7819 */ /* 0x000fc60000010202 */
[----:B------:R-:W-:Y:S01]  /*0710*/  IMAD R11, R4, R2, R15 ;  /* 0x00000002040b7224 */ /* 0x000fe200078e020f */
[----:B------:R-:W-:Y:S01]  /*0720*/  SHF.L.U32 R20, R14, 0x2, RZ ;  /* 0x000000020e147819 */ /* 0x000fe200000006ff */
[----:B------:R-:W-:Y:S02]  /*0730*/  IMAD.SHL.U32 R25, R3, 0x4, RZ ;  /* 0x0000000403197824 */ /* 0x000fe400078e00ff */
[----:B------:R-:W-:Y:S01]  /*0740*/  VIADD R4, R4, 0x4 ;  /* 0x0000000404047836 */ /* 0x000fe20000000000 */
[----:B------:R-:W-:Y:S02]  /*0750*/  IADD3 R18, P1, PT, R20, R9, RZ ;  /* 0x0000000914127210 */ /* 0x000fe40007f3e0ff */
[----:B------:R-:W-:Y:S02]  /*0760*/  SHF.L.U64.HI R14, R14, 0x2, R11 ;  /* 0x000000020e0e7819 */ /* 0x000fe4000001020b */
[----:B------:R-:W-:Y:S02]  /*0770*/  IADD3 R20, P2, PT, R20, R7, RZ ;  /* 0x0000000714147210 */ /* 0x000fe40007f5e0ff */
[----:B------:R-:W-:Y:S01]  /*0780*/  MOV R11, 0x7fffffff ;  /* 0x7fffffff000b7802 */ /* 0x000fe20000000f00 */
[----:B------:R-:W-:-:S02]  /*0790*/  IMAD.X R19, R14, 0x1, R6, P1 ;  /* 0x000000010e137824 */ /* 0x000fc400008e0606 */
[----:B------:R-:W-:Y:S01]  /*07a0*/  IMAD.X R21, R14, 0x1, R5, P2 ;  /* 0x000000010e157824 */ /* 0x000fe200010e0605 */
[-C--:B------:R-:W-:Y:S02]  /*07b0*/  IADD3 R14, P1, PT, R18, R25.reuse, RZ ;  /* 0x00000019120e7210 */ /* 0x080fe40007f3e0ff */
[-C--:B------:R-:W-:Y:S01]  /*07c0*/  IADD3 R16, P2, PT, R20, R25.reuse, RZ ;  /* 0x0000001914107210 */ /* 0x080fe20007f5e0ff */
[----:B------:R0:W-:Y:S02]  /*07d0*/  STG.E desc[UR8][R18.64], R11 ;  /* 0x0000000b12007986 */ /* 0x0001e4000c101908 */
[--C-:B------:R-:W-:Y:S01]  /*07e0*/  IMAD.X R15, R19, 0x1, R29.reuse, P1 ;  /* 0x00000001130f7824 */ /* 0x100fe200008e061d */
[----:B------:R-:W-:Y:S01]  /*07f0*/  IADD3 R22, P1, PT, R14, R25, RZ ;  /* 0x000000190e167210 */ /* 0x000fe20007f3e0ff */
[----:B------:R0:W-:Y:S01]  /*0800*/  STG.E desc[UR8][R20.64], R11 ;  /* 0x0000000b14007986 */ /* 0x0001e2000c101908 */
[----:B------:R-:W-:Y:S02]  /*0810*/  IADD3.X R17, PT, PT, R21, R29, RZ, P2, !PT ;  /* 0x0000001d15117210 */ /* 0x000fe400017fe4ff */
[-C--:B------:R-:W-:Y:S01]  /*0820*/  IADD3 R24, P2, PT, R16, R25.reuse, RZ ;  /* 0x0000001910187210 */ /* 0x080fe20007f5e0ff */
[--C-:B------:R-:W-:Y:S01]  /*0830*/  IMAD.X R23, R15, 0x1, R29.reuse, P1 ;  /* 0x000000010f177824 */ /* 0x100fe200008e061d */
[-C--:B------:R-:W-:Y:S01]  /*0840*/  IADD3 R26, P1, PT, R22, R25.reuse, RZ ;  /* 0x00000019161a7210 */ /* 0x080fe20007f3e0ff */
[----:B------:R0:W-:Y:S01]  /*0850*/  STG.E desc[UR8][R14.64], R11 ;  /* 0x0000000b0e007986 */ /* 0x0001e2000c101908 */
[----:B------:R-:W-:Y:S01]  /*0860*/  IADD3 R28, P3, PT, R24, R25, RZ ;  /* 0x00000019181c7210 */ /* 0x000fe20007f7e0ff */
[--C-:B------:R-:W-:Y:S01]  /*0870*/  IMAD.X R25, R17, 0x1, R29.reuse, P2 ;  /* 0x0000000111197824 */ /* 0x100fe200010e061d */
[----:B------:R-:W-:Y:S01]  /*0880*/  IADD3.X R27, PT, PT, R23, R29, RZ, P1, !PT ;  /* 0x0000001d171b7210 */ /* 0x000fe20000ffe4ff */
[----:B------:R0:W-:Y:S02]  /*0890*/  STG.E desc[UR8][R16.64], R11 ;  /* 0x0000000b10007986 */ /* 0x0001e4000c101908 */
[----:B------:R-:W-:-:S02]  /*08a0*/  IMAD.X R29, R25, 0x1, R29, P3 ;  /* 0x00000001191d7824 */ /* 0x000fc400018e061d */
[----:B------:R0:W-:Y:S04]  /*08b0*/  STG.E desc[UR8][R22.64], R11 ;  /* 0x0000000b16007986 */ /* 0x0001e8000c101908 */
[----:B------:R0:W-:Y:S04]  /*08c0*/  STG.E desc[UR8][R24.64], R11 ;  /* 0x0000000b18007986 */ /* 0x0001e8000c101908 */
[----:B------:R0:W-:Y:S04]  /*08d0*/  STG.E desc[UR8][R26.64], R11 ;  /* 0x0000000b1a007986 */ /* 0x0001e8000c101908 */
[----:B------:R0:W-:Y:S02]  /*08e0*/  STG.E desc[UR8][R28.64], R11 ;  /* 0x0000000b1c007986 */ /* 0x0001e4000c101908 */
.L_x_6:
[----:B------:R-:W-:Y:S05]  /*08f0*/  BSYNC.RECONVERGENT B1 ;  /* 0x0000000000017941 */ /* 0x000fea0003800200 */
.L_x_5:
[----:B------:R-:W-:Y:S05]  /*0900*/  @!P0 BRA `(.L_x_4) ;  /* 0x0000000000988947 */ /* 0x000fea0003800000 */
[----:B------:R-:W-:Y:S01]  /*0910*/  ISETP.NE.AND P1, PT, R12, 0x1, PT ;  /* 0x000000010c00780c */ /* 0x000fe20003f25270 */
[----:B------:R-:W-:Y:S01]  /*0920*/  BSSY.RECONVERGENT B1, `(.L_x_7) ;  /* 0x0000018000017945 */ /* 0x000fe20003800200 */
[----:B------:R-:W-:-:S04]  /*0930*/  LOP3.LUT R0, R0, 0x1, RZ, 0xc0, !PT ;  /* 0x0000000100007812 */ /* 0x000fc800078ec0ff */
[----:B------:R-:W-:-:S07]  /*0940*/  ISETP.NE.U32.AND P0, PT, R0, 0x1, PT ;  /* 0x000000010000780c */ /* 0x000fce0003f05070 */
[----:B------:R-:W-:Y:S06]  /*0950*/  @!P1 BRA `(.L_x_8) ;  /* 0x0000000000509947 */ /* 0x000fec0003800000 */
[----:B0-----:R-:W-:Y:S01]  /*0960*/  IMAD.WIDE.U32 R14, R4, R3, RZ ;  /* 0x00000003040e7225 */ /* 0x001fe200078e00ff */
[----:B------:R-:W-:-:S03]  /*0970*/  SHF.L.U64.HI R21, R3, 0x2, R2 ;  /* 0x0000000203157819 */ /* 0x000fc60000010202 */
[----:B------:R-:W-:Y:S01]  /*0980*/  IMAD R11, R4, R2, R15 ;  /* 0x00000002040b7224 */ /* 0x000fe200078e020f */
[----:B------:R-:W-:Y:S01]  /*0990*/  SHF.L.U32 R16, R14, 0x2, RZ ;  /* 0x000000020e107819 */ /* 0x000fe200000006ff */
[----:B------:R-:W-:Y:S02]  /*09a0*/  IMAD.SHL.U32 R19, R3, 0x4, RZ ;  /* 0x0000000403137824 */ /* 0x000fe400078e00ff */
[----:B------:R-:W-:Y:S01]  /*09b0*/  VIADD R4, R4, 0x2 ;  /* 0x0000000204047836 */ /* 0x000fe20000000000 */
[----:B------:R-:W-:Y:S02]  /*09c0*/  SHF.L.U64.HI R11, R14, 0x2, R11 ;  /* 0x000000020e0b7819 */ /* 0x000fe4000001020b */
[C---:B------:R-:W-:Y:S02]  /*09d0*/  IADD3 R14, P1, PT, R16.reuse, R9, RZ ;  /* 0x00000009100e7210 */ /* 0x040fe40007f3e0ff */
[----:B------:R-:W-:-:S03]  /*09e0*/  IADD3 R16, P2, PT, R16, R7, RZ ;  /* 0x0000000710107210 */ /* 0x000fc60007f5e0ff */
[C---:B------:R-:W-:Y:S01]  /*09f0*/  IMAD.X R15, R11.reuse, 0x1, R6, P1 ;  /* 0x000000010b0f7824 */ /* 0x040fe200008e0606 */
[----:B------:R-:W-:Y:S02]  /*0a00*/  IADD3 R18, P1, PT, R14, R19, RZ ;  /* 0x000000130e127210 */ /* 0x000fe40007f3e0ff */
[----:B------:R-:W-:Y:S01]  /*0a10*/  IADD3.X R17, PT, PT, R11, R5, RZ, P2, !PT ;  /* 0x000000050b117210 */ /* 0x000fe200017fe4ff */
[----:B------:R-:W-:Y:S01]  /*0a20*/  IMAD.MOV.U32 R11, RZ, RZ, 0x7fffffff ;  /* 0x7fffffffff0b7424 */ /* 0x000fe200078e00ff */
[----:B------:R-:W-:Y:S01]  /*0a30*/  IADD3 R20, P2, PT, R16, R19, RZ ;  /* 0x0000001310147210 */ /* 0x000fe20007f5e0ff */
[----:B------:R-:W-:-:S03]  /*0a40*/  IMAD.X R19, R15, 0x1, R21, P1 ;  /* 0x000000010f137824 */ /* 0x000fc600008e0615 */
[----:B------:R-:W-:Y:S01]  /*0a50*/  IADD3.X R21, PT, PT, R17, R21, RZ, P2, !PT ;  /* 0x0000001511157210 */ /* 0x000fe200017fe4ff */
[----:B------:R1:W-:Y:S04]  /*0a60*/  STG.E desc[UR8][R14.64], R11 ;  /* 0x0000000b0e007986 */ /* 0x0003e8000c101908 */
[----:B------:R1:W-:Y:S04]  /*0a70*/  STG.E desc[UR8][R16.64], R11 ;  /* 0x0000000b10007986 */ /* 0x0003e8000c101908 */
[----:B------:R1:W-:Y:S04]  /*0a80*/  STG.E desc[UR8][R18.64], R11 ;  /* 0x0000000b12007986 */ /* 0x0003e8000c101908 */
[----:B------:R1:W-:Y:S02]  /*0a90*/  STG.E desc[UR8][R20.64], R11 ;  /* 0x0000000b14007986 */ /* 0x0003e4000c101908 */
.L_x_8:
[----:B------:R-:W-:Y:S05]  /*0aa0*/  BSYNC.RECONVERGENT B1 ;  /* 0x0000000000017941 */ /* 0x000fea0003800200 */
.L_x_7:
[----:B------:R-:W-:Y:S05]  /*0ab0*/  @P0 BRA `(.L_x_4) ;  /* 0x00000000002c0947 */ /* 0x000fea0003800000 */
[----:B01----:R-:W-:-:S04]  /*0ac0*/  IMAD.WIDE.U32 R14, R4, R3, RZ ;  /* 0x00000003040e7225 */ /* 0x003fc800078e00ff */
[----:B------:R-:W-:Y:S02]  /*0ad0*/  IMAD R3, R4, R2, R15 ;  /* 0x0000000204037224 */ /* 0x000fe400078e020f */
[----:B------:R-:W-:-:S03]  /*0ae0*/  IMAD.SHL.U32 R4, R14, 0x4, RZ ;  /* 0x000000040e047824 */ /* 0x000fc600078e00ff */
[----:B------:R-:W-:Y:S02]  /*0af0*/  SHF.L.U64.HI R14, R14, 0x2, R3 ;  /* 0x000000020e0e7819 */ /* 0x000fe40000010203 */
[C---:B------:R-:W-:Y:S02]  /*0b00*/  IADD3 R2, P0, PT, R4.reuse, R9, RZ ;  /* 0x0000000904027210 */ /* 0x040fe40007f1e0ff */
[----:B------:R-:W-:Y:S01]  /*0b10*/  IADD3 R4, P1, PT, R4, R7, RZ ;  /* 0x0000000704047210 */ /* 0x000fe20007f3e0ff */
[----:B------:R-:W-:Y:S01]  /*0b20*/  IMAD.MOV.U32 R7, RZ, RZ, 0x7fffffff ;  /* 0x7fffffffff077424 */ /* 0x000fe200078e00ff */
[----:B------:R-:W-:-:S03]  /*0b30*/  IADD3.X R3, PT, PT, R14, R6, RZ, P0, !PT ;  /* 0x000000060e037210 */ /* 0x000fc600007fe4ff */
[----:B------:R-:W-:Y:S02]  /*0b40*/  IMAD.X R5, R14, 0x1, R5, P1 ;  /* 0x000000010e057824 */ /* 0x000fe400008e0605 */
[----:B------:R2:W-:Y:S04]  /*0b50*/  STG.E desc[UR8][R2.64], R7 ;  /* 0x0000000702007986 */ /* 0x0005e8000c101908 */
[----:B------:R2:W-:Y:S02]  /*0b60*/  STG.E desc[UR8][R4.64], R7 ;  /* 0x0000000704007986 */ /* 0x0005e4000c101908 */
.L_x_4:
[----:B------:R-:W-:Y:S05]  /*0b70*/  BSYNC.RECONVERGENT B0 ;  /* 0x0000000000007941 */ /* 0x000fea0003800200 */
.L_x_0:
[----:B------:R-:W-:Y:S01]  /*0b80*/  I2FP.F32.U32 R9, UR4 ;  /* 0x0000000400097c45 */ /* 0x000fe20008201000 */
[----:B------:R-:W3:Y:S01]  /*0b90*/  LDCU.64 UR4, c[0x0][0x3b0] ;  /* 0x00007600ff0477ac */ /* 0x000ee20008000a00 */
[C---:B--2---:R-:W-:Y:S01]  /*0ba0*/  IMAD.SHL.U32 R4, R10.reuse, 0x4, RZ ;  /* 0x000000040a047824 */ /* 0x044fe200078e00ff */
[----:B------:R-:W-:Y:S01]  /*0bb0*/  SHF.L.U64.HI R5, R10, 0x2, R13 ;  /* 0x000000020a057819 */ /* 0x000fe2000001020d */
[----:B------:R-:W2:Y:S01]  /*0bc0*/  MUFU.RCP R0, R9 ;  /* 0x0000000900007308 */ /* 0x000ea20000001000 */
[----:B------:R-:W-:Y:S02]  /*0bd0*/  UMOV UR10, 0x40000000 ;  /* 0x40000000000a7882 */ /* 0x000fe40000000000 */
[----:B------:R-:W-:-:S05]  /*0be0*/  MOV R12, UR10 ;  /* 0x0000000a000c7c02 */ /* 0x000fca0008000f00 */
[----:B------:R-:W4:Y:S01]  /*0bf0*/  FCHK P0, R12, R9 ;  /* 0x000000090c007302 */ /* 0x000f220000000000 */
[----:B---3--:R-:W-:Y:S01]  /*0c00*/  IADD3 R7, P1, PT, R4, UR4, RZ ;  /* 0x0000000404077c10 */ /* 0x008fe2000ff3e0ff */
[----:B--2---:R-:W-:-:S03]  /*0c10*/  FFMA R3, -R9, R0, 1 ;  /* 0x3f80000009037423 */ /* 0x004fc60000000100 */
[----:B------:R-:W-:Y:S01]  /*0c20*/  IADD3.X R6, PT, PT, R5, UR5, RZ, P1, !PT ;  /* 0x0000000505067c10 */ /* 0x000fe20008ffe4ff */
[----:B------:R-:W-:-:S04]  /*0c30*/  FFMA R0, R0, R3, R0 ;  /* 0x0000000300007223 */ /* 0x000fc80000000000 */
[----:B------:R-:W-:-:S04]  /*0c40*/  FFMA R3, R0, 2, RZ ;  /* 0x4000000000037823 */ /* 0x000fc800000000ff */
[----:B------:R-:W-:-:S04]  /*0c50*/  FFMA R2, -R9, R3, 2 ;  /* 0x4000000009027423 */ /* 0x000fc80000000103 */
[----:B------:R-:W-:Y:S01]  /*0c60*/  FFMA R0, R0, R2, R3 ;  /* 0x0000000200007223 */ /* 0x000fe20000000003 */
[----:B----4-:R-:W-:Y:S06]  /*0c70*/  @!P0 BRA `(.L_x_9) ;  /* 0x0000000000148947 */ /* 0x010fec0003800000 */
[----:B------:R-:W-:Y:S01]  /*0c80*/  IMAD.MOV.U32 R0, RZ, RZ, 0x40000000 ;  /* 0x40000000ff007424 */ /* 0x000fe200078e00ff */
[----:B------:R-:W-:Y:S02]  /*0c90*/  MOV R3, R9 ;  /* 0x0000000900037202 */ /* 0x000fe40000000f00 */
[----:B------:R-:W-:-:S07]  /*0ca0*/  MOV R2, 0xcc0 ;  /* 0x00000cc000027802 */ /* 0x000fce0000000f00 */
[----:B01----:R-:W-:Y:S05]  /*0cb0*/  CALL.REL.NOINC `($__internal_2_$__cuda_sm3x_div_rn_noftz_f32_slowpath) ;  /* 0x0000001c00fc7944 */ /* 0x003fea0003c00000 */
[----:B------:R-:W-:-:S07]  /*0cc0*/  IMAD.MOV.U32 R0, RZ, RZ, R15 ;  /* 0x000000ffff007224 */ /* 0x000fce00078e000f */
.L_x_9:
[----:B------:R-:W-:Y:S01]  /*0cd0*/  IMAD.MOV.U32 R3, RZ, RZ, R0 ;  /* 0x000000ffff037224 */ /* 0x000fe200078e0000 */
[----:B01----:R-:W0:Y:S01]  /*0ce0*/  LDC R17, c[0x0][0x394] ;  /* 0x0000e500ff117b82 */ /* 0x003e220000000800 */
[----:B------:R-:W-:Y:S01]  /*0cf0*/  MUFU.RCP R18, R9 ;  /* 0x0000000900127308 */ /* 0x000fe20000001000 */
[----:B------:R-:W-:Y:S02]  /*0d00*/  HFMA2 R12, -RZ, RZ, 1.6015625, 24.28125 ;  /* 0x3e684e12ff0c7431 */ /* 0x000fe400000001ff */
[----:B------:R-:W-:Y:S01]  /*0d10*/  IMAD.MOV.U32 R16, RZ, RZ, 0x3f17acc9 ;  /* 0x3f17acc9ff107424 */ /* 0x000fe200078e00ff */
[----:B------:R-:W-:-:S13]  /*0d20*/  FSETP.GT.AND P0, PT, |R3|, 16777216, PT ;  /* 0x4b8000000300780b */ /* 0x000fda0003f04200 */
[----:B------:R-:W-:-:S04]  /*0d30*/  @P0 FMUL R3, RZ, R3 ;  /* 0x00000003ff030220 */ /* 0x000fc80000400000 */
[----:B------:R-:W-:-:S04]  /*0d40*/  FADD R2, R3, R3 ;  /* 0x0000000303027221 */ /* 0x000fc80000000000 */
[----:B------:R-:W1:Y:S08]  /*0d50*/  FRND R0, R2 ;  /* 0x0000000200007307 */ /* 0x000e700000201000 */
[----:B------:R2:W3:Y:S01]  /*0d60*/  F2I.NTZ R11, R2 ;  /* 0x00000002000b7305 */ /* 0x0004e20000203100 */
[----:B-1----:R-:W-:Y:S01]  /*0d70*/  FFMA R0, R0, -0.5, R3 ;  /* 0xbf00000000007823 */ /* 0x002fe20000000003 */
[----:B------:R-:W-:-:S03]  /*0d80*/  FFMA R3, -R9, R18, 1 ;  /* 0x3f80000009037423 */ /* 0x000fc60000000112 */
[----:B------:R-:W-:Y:S01]  /*0d90*/  FMUL R15, R0, R0 ;  /* 0x00000000000f7220 */ /* 0x000fe20000400000 */
[----:B------:R-:W-:-:S03]  /*0da0*/  FFMA R3, R18, R3, R18 ;  /* 0x0000000312037223 */ /* 0x000fc60000000012 */
[----:B--2---:R-:W-:Y:S01]  /*0db0*/  FFMA R2, R15, -R16, 2.550144195556640625 ;  /* 0x402335900f027423 */ /* 0x004fe20000000810 */
[----:B---3--:R-:W-:Y:S01]  /*0dc0*/  LOP3.LUT R14, R11, 0x1, RZ, 0xc0, !PT ;  /* 0x000000010b0e7812 */ /* 0x008fe200078ec0ff */
[----:B0-----:R-:W-:Y:S01]  /*0dd0*/  FMUL R16, R17, 4 ;  /* 0x4080000011107820 */ /* 0x001fe20000400000 */
[----:B------:R-:W-:Y:S02]  /*0de0*/  VIADD R11, R11, 0x1 ;  /* 0x000000010b0b7836 */ /* 0x000fe40000000000 */
[C---:B------:R-:W-:Y:S01]  /*0df0*/  FFMA R12, R15.reuse, R12, -1.334560394287109375 ;  /* 0xbfaad2e00f0c7423 */ /* 0x040fe2000000000c */
[----:B------:R-:W-:Y:S01]  /*0e00*/  ISETP.NE.U32.AND P1, PT, R14, 0x1, PT ;  /* 0x000000010e00780c */ /* 0x000fe20003f25070 */
[----:B------:R-:W0:Y:S01]  /*0e10*/  FCHK P0, R16, R9 ;  /* 0x0000000910007302 */ /* 0x000e220000000000 */
[----:B------:R-:W-:Y:S01]  /*0e20*/  FFMA R2, R15, R2, -5.1677198410034179688 ;  /* 0xc0a55df60f027423 */ /* 0x000fe20000000002 */
[----:B------:R-:W-:Y:S01]  /*0e30*/  LOP3.LUT P2, RZ, R11, 0x2, RZ, 0xc0, !PT ;  /* 0x000000020bff7812 */ /* 0x000fe2000784c0ff */
[----:B------:R-:W-:Y:S01]  /*0e40*/  FFMA R12, R15, R12, 4.0586924552917480469 ;  /* 0x4081e0cf0f0c7423 */ /* 0x000fe2000000000c */
[----:B------:R-:W-:-:S03]  /*0e50*/  FFMA R11, R0, R15, RZ ;  /* 0x0000000f000b7223 */ /* 0x000fc600000000ff */
[----:B------:R-:W-:Y:S01]  /*0e60*/  FFMA R12, R15, R12, -4.9348020553588867188 ;  /* 0xc09de9e60f0c7423 */ /* 0x000fe2000000000c */
[----:B------:R-:W-:Y:S01]  /*0e70*/  FFMA R11, R2, R11, RZ ;  /* 0x0000000b020b7223 */ /* 0x000fe200000000ff */
[----:B------:R-:W-:Y:S02]  /*0e80*/  FFMA R2, R3, R16, RZ ;  /* 0x0000001003027223 */ /* 0x000fe400000000ff */
[----:B------:R-:W-:Y:S01]  /*0e90*/  FFMA R14, R15, R12, 1 ;  /* 0x3f8000000f0e7423 */ /* 0x000fe2000000000c */
[----:B------:R-:W-:Y:S01]  /*0ea0*/  @!P1 FFMA R14, R0, 3.1415927410125732422, R11 ;  /* 0x40490fdb000e9823 */ /* 0x000fe2000000000b */
[----:B------:R-:W-:-:S03]  /*0eb0*/  FFMA R12, -R9, R2, R16 ;  /* 0x00000002090c7223 */ /* 0x000fc60000000110 */
[----:B------:R-:W-:Y:S01]  /*0ec0*/  @P2 FADD R14, RZ, -R14 ;  /* 0x8000000eff0e2221 */ /* 0x000fe20000000000 */
[----:B------:R-:W-:Y:S01]  /*0ed0*/  FFMA R2, R3, R12, R2 ;  /* 0x0000000c03027223 */ /* 0x000fe20000000002 */
[----:B0-----:R-:W-:Y:S06]  /*0ee0*/  @!P0 BRA `(.L_x_10) ;  /* 0x0000000000148947 */ /* 0x001fec0003800000 */
[----:B------:R-:W-:Y:S01]  /*0ef0*/  MOV R0, R16 ;  /* 0x0000001000007202 */ /* 0x000fe20000000f00 */
[----:B------:R-:W-:Y:S01]  /*0f00*/  IMAD.MOV.U32 R3, RZ, RZ, R9 ;  /* 0x000000ffff037224 */ /* 0x000fe200078e0009 */
[----:B------:R-:W-:-:S07]  /*0f10*/  MOV R2, 0xf30 ;  /* 0x00000f3000027802 */ /* 0x000fce0000000f00 */
[----:B------:R-:W-:Y:S05]  /*0f20*/  CALL.REL.NOINC `($__internal_2_$__cuda_sm3x_div_rn_noftz_f32_slowpath) ;  /* 0x0000001c00607944 */ /* 0x000fea0003c00000 */
[----:B------:R-:W-:-:S07]  /*0f30*/  IMAD.MOV.U32 R2, RZ, RZ, R15 ;  /* 0x000000ffff027224 */ /* 0x000fce00078e000f */
.L_x_10:
[----:B------:R-:W-:Y:S01]  /*0f40*/  MOV R9, R2 ;  /* 0x0000000200097202 */ /* 0x000fe20000000f00 */
[----:B------:R-:W-:Y:S02]  /*0f50*/  IMAD.MOV.U32 R16, RZ, RZ, 0x3e684e12 ;  /* 0x3e684e12ff107424 */ /* 0x000fe400078e00ff */
[----:B------:R-:W-:Y:S01]  /*0f60*/  IMAD.MOV.U32 R12, RZ, RZ, 0x3f17acc9 ;  /* 0x3f17acc9ff0c7424 */ /* 0x000fe200078e00ff */
[----:B------:R-:W-:-:S13]  /*0f70*/  FSETP.GT.AND P0, PT, |R9|, 16777216, PT ;  /* 0x4b8000000900780b */ /* 0x000fda0003f04200 */
[----:B------:R-:W-:-:S04]  /*0f80*/  @P0 FMUL R9, RZ, R9 ;  /* 0x00000009ff090220 */ /* 0x000fc80000400000 */
[----:B------:R-:W-:-:S04]  /*0f90*/  FADD R2, R9, R9 ;  /* 0x0000000909027221 */ /* 0x000fc80000000000 */
[----:B------:R-:W0:Y:S08]  /*0fa0*/  FRND R0, R2 ;  /* 0x0000000200007307 */ /* 0x000e300000201000 */
[----:B------:R-:W1:Y:S01]  /*0fb0*/  F2I.NTZ R3, R2 ;  /* 0x0000000200037305 */ /* 0x000e620000203100 */
[----:B0-----:R-:W-:-:S04]  /*0fc0*/  FFMA R0, R0, -0.5, R9 ;  /* 0xbf00000000007823 */ /* 0x001fc80000000009 */
[----:B------:R-:W-:Y:S01]  /*0fd0*/  FMUL R9, R0, R0 ;  /* 0x0000000000097220 */ /* 0x000fe20000400000 */
[----:B-1----:R-:W-:-:S03]  /*0fe0*/  LOP3.LUT R11, R3, 0x1, RZ, 0xc0, !PT ;  /* 0x00000001030b7812 */ /* 0x002fc600078ec0ff */
[----:B------:R-:W-:Y:S01]  /*0ff0*/  FFMA R16, R9, R16, -1.334560394287109375 ;  /* 0xbfaad2e009107423 */ /* 0x000fe20000000010 */
[----:B------:R-:W-:Y:S01]  /*1000*/  IADD3 R3, PT, PT, R3, 0x1, RZ ;  /* 0x0000000103037810 */ /* 0x000fe20007ffe0ff */
[----:B------:R-:W-:Y:S01]  /*1010*/  FFMA R12, R9, -R12, 2.550144195556640625 ;  /* 0x40233590090c7423 */ /* 0x000fe2000000080c */
[----:B------:R-:W-:Y:S01]  /*1020*/  ISETP.NE.U32.AND P0, PT, R11, 0x1, PT ;  /* 0x000000010b00780c */ /* 0x000fe20003f05070 */
[----:B------:R-:W-:Y:S01]  /*1030*/  FFMA R16, R9, R16, 4.0586924552917480469 ;  /* 0x4081e0cf09107423 */ /* 0x000fe20000000010 */
[----:B------:R-:W-:Y:S01]  /*1040*/  LOP3.LUT P1, RZ, R3, 0x2, RZ, 0xc0, !PT ;  /* 0x0000000203ff7812 */ /* 0x000fe2000782c0ff */
[----:B------:R-:W-:Y:S01]  /*1050*/  FFMA R3, R0, R9, RZ ;  /* 0x0000000900037223 */ /* 0x000fe200000000ff */
[C---:B------:R-:W-:Y:S01]  /*1060*/  FFMA R2, R9.reuse, R12, -5.1677198410034179688 ;  /* 0xc0a55df609027423 */ /* 0x040fe2000000000c */
[----:B------:R-:W-:-:S03]  /*1070*/  FFMA R16, R9, R16, -4.9348020553588867188 ;  /* 0xc09de9e609107423 */ /* 0x000fc60000000010 */
[----:B------:R-:W-:Y:S01]  /*1080*/  FFMA R3, R2, R3, RZ ;  /* 0x0000000302037223 */ /* 0x000fe200000000ff */
[----:B------:R-:W-:-:S04]  /*1090*/  FFMA R9, R9, R16, 1 ;  /* 0x3f80000009097423 */ /* 0x000fc80000000010 */
[----:B------:R-:W-:-:S04]  /*10a0*/  @!P0 FFMA R9, R0, 3.1415927410125732422, R3 ;  /* 0x40490fdb00098823 */ /* 0x000fc80000000003 */
[----:B------:R-:W-:-:S05]  /*10b0*/  @P1 FADD R9, RZ, -R9 ;  /* 0x80000009ff091221 */ /* 0x000fca0000000000 */
[----:B------:R-:W-:-:S04]  /*10c0*/  FMNMX R9, R9, 0.99999898672103881836, PT ;  /* 0x3f7fffef09097809 */ /* 0x000fc80003800000 */
[----:B------:R-:W-:-:S05]  /*10d0*/  FMNMX R2, R9, -0.99999898672103881836, !PT ;  /* 0xbf7fffef09027809 */ /* 0x000fca0007800000 */
[----:B------:R-:W-:-:S05]  /*10e0*/  VIADD R0, R2, 0x1800000 ;  /* 0x0180000002007836 */ /* 0x000fca0000000000 */
[----:B------:R-:W-:-:S04]  /*10f0*/  LOP3.LUT R0, R0, 0x7f800000, RZ, 0xc0, !PT ;  /* 0x7f80000000007812 */ /* 0x000fc800078ec0ff */
[----:B------:R-:W-:-:S13]  /*1100*/  ISETP.GT.U32.AND P0, PT, R0, 0x1ffffff, PT ;  /* 0x01ffffff0000780c */ /* 0x000fda0003f04070 */
[----:B------:R-:W-:Y:S05]  /*1110*/  @P0 BRA `(.L_x_11) ;  /* 0x0000000000140947 */ /* 0x000fea0003800000 */
[----:B------:R-:W-:Y:S01]  /*1120*/  IMAD.MOV.U32 R0, RZ, RZ, R2 ;  /* 0x000000ffff007224 */ /* 0x000fe200078e0002 */
[----:B------:R-:W-:-:S07]  /*1130*/  MOV R17, 0x1150 ;  /* 0x0000115000117802 */ /* 0x000fce0000000f00 */
[----:B------:R-:W-:Y:S05]  /*1140*/  CALL.REL.NOINC `($__internal_0_$__cuda_sm20_rcp_rn_f32_slowpath) ;  /* 0x0000001400a07944 */ /* 0x000fea0003c00000 */
[----:B------:R-:W-:Y:S01]  /*1150*/  MOV R15, R20 ;  /* 0x00000014000f7202 */ /* 0x000fe20000000f00 */
[----:B------:R-:W-:Y:S06]  /*1160*/  BRA `(.L_x_12) ;  /* 0x0000000000107947 */ /* 0x000fec0003800000 */
.L_x_11:
[----:B------:R-:W0:Y:S02]  /*1170*/  MUFU.RCP R15, R2 ;  /* 0x00000002000f7308 */ /* 0x000e240000001000 */
[----:B0-----:R-:W-:-:S04]  /*1180*/  FFMA R0, R2, R15, -1 ;  /* 0xbf80000002007423 */ /* 0x001fc8000000000f */
[----:B------:R-:W-:-:S04]  /*1190*/  FADD.FTZ R0, -R0, -RZ ;  /* 0x800000ff00007221 */ /* 0x000fc80000010100 */
[----:B------:R-:W-:-:S07]  /*11a0*/  FFMA R15, R15, R0, R15 ;  /* 0x000000000f0f7223 */ /* 0x000fce000000000f */
.L_x_12:
[----:B------:R-:W-:-:S05]  /*11b0*/  FFMA R0, R15, R15, -1 ;  /* 0xbf8000000f007423 */ /* 0x000fca000000000f */
[----:B------:R-:W-:-:S04]  /*11c0*/  FMNMX R3, RZ, R0, !PT ;  /* 0x00000000ff037209 */ /* 0x000fc80007800000 */
[----:B------:R0:W1:Y:S01]  /*11d0*/  MUFU.RSQ R2, R3 ;  /* 0x0000000300027308 */ /* 0x0000620000001400 */
[----:B------:R-:W-:-:S05]  /*11e0*/  VIADD R0, R3, 0xf3000000 ;  /* 0xf300000003007836 */ /* 0x000fca0000000000 */
[----:B------:R-:W-:-:S13]  /*11f0*/  ISETP.GT.U32.AND P0, PT, R0, 0x727fffff, PT ;  /* 0x727fffff0000780c */ /* 0x000fda0003f04070 */
[----:B01----:R-:W-:Y:S05]  /*1200*/  @!P0 BRA `(.L_x_13) ;  /* 0x00000000000c8947 */ /* 0x003fea0003800000 */
[----:B------:R-:W-:-:S07]  /*1210*/  MOV R11, 0x1230 ;  /* 0x00001230000b7802 */ /* 0x000fce0000000f00 */
[----:B------:R-:W-:Y:S05]  /*1220*/  CALL.REL.NOINC `($__internal_1_$__cuda_sm20_sqrt_rn_f32_slowpath) ;  /* 0x00000018003c7944 */ /* 0x000fea0003c00000 */
[----:B------:R-:W-:Y:S05]  /*1230*/  BRA `(.L_x_14) ;  /* 0x0000000000107947 */ /* 0x000fea0003800000 */
.L_x_13:
[----:B------:R-:W-:Y:S01]  /*1240*/  FMUL.FTZ R0, R3, R2 ;  /* 0x0000000203007220 */ /* 0x000fe20000410000 */
[----:B------:R-:W-:-:S03]  /*1250*/  FMUL.FTZ R2, R2, 0.5 ;  /* 0x3f00000002027820 */ /* 0x000fc60000410000 */
[----:B------:R-:W-:-:S04]  /*1260*/  FFMA R3, -R0, R0, R3 ;  /* 0x0000000000037223 */ /* 0x000fc80000000103 */
[----:B------:R-:W-:-:S07]  /*1270*/  FFMA R0, R3, R2, R0 ;  /* 0x0000000203007223 */ /* 0x000fce0000000000 */
.L_x_14:
[----:B------:R-:W-:Y:S01]  /*1280*/  I2FP.F32.U32 R2, UR6 ;  /* 0x0000000600027c45 */ /* 0x000fe20008201000 */
[----:B------:R-:W-:-:S04]  /*1290*/  FADD R15, -R0, R15 ;  /* 0x0000000f000f7221 */ /* 0x000fc80000000100 */
[----:B------:R-:W-:Y:S02]  /*12a0*/  VIADD R3, R2, 0x1800000 ;  /* 0x0180000002037836 */ /* 0x000fe40000000000 */
[----:B------:R-:W-:-:S03]  /*12b0*/  FADD R9, -R15, 1 ;  /* 0x3f8000000f097421 */ /* 0x000fc60000000100 */
[----:B------:R-:W-:Y:S01]  /*12c0*/  LOP3.LUT R3, R3, 0x7f800000, RZ, 0xc0, !PT ;  /* 0x7f80000003037812 */ /* 0x000fe200078ec0ff */
[----:B------:R-:W-:-:S03]  /*12d0*/  FMUL R9, R9, 0.5 ;  /* 0x3f00000009097820 */ /* 0x000fc60000400000 */
[----:B------:R-:W-:Y:S01]  /*12e0*/  ISETP.GT.U32.AND P0, PT, R3, 0x1ffffff, PT ;  /* 0x01ffffff0300780c */ /* 0x000fe20003f04070 */
[----:B------:R-:W-:-:S04]  /*12f0*/  FADD R3, R15, 1 ;  /* 0x3f8000000f037421 */ /* 0x000fc80000000000 */
[----:B------:R-:W-:-:S08]  /*1300*/  FMUL R14, R14, R3 ;  /* 0x000000030e0e7220 */ /* 0x000fd00000400000 */
[----:B------:R-:W-:Y:S05]  /*1310*/  @P0 BRA `(.L_x_15) ;  /* 0x0000000000100947 */ /* 0x000fea0003800000 */
[----:B------:R-:W-:Y:S02]  /*1320*/  MOV R0, R2 ;  /* 0x0000000200007202 */ /* 0x000fe40000000f00 */
[----:B------:R-:W-:-:S07]  /*1330*/  MOV R17, 0x1350 ;  /* 0x0000135000117802 */ /* 0x000fce0000000f00 */
[----:B------:R-:W-:Y:S05]  /*1340*/  CALL.REL.NOINC `($__internal_0_$__cuda_sm20_rcp_rn_f32_slowpath) ;  /* 0x0000001400207944 */ /* 0x000fea0003c00000 */
[----:B------:R-:W-:Y:S05]  /*1350*/  BRA `(.L_x_16) ;  /* 0x0000000000107947 */ /* 0x000fea0003800000 */
.L_x_15:
[----:B------:R-:W0:Y:S02]  /*1360*/  MUFU.RCP R3, R2 ;  /* 0x0000000200037308 */ /* 0x000e240000001000 */
[----:B0-----:R-:W-:-:S04]  /*1370*/  FFMA R0, R2, R3, -1 ;  /* 0xbf80000002007423 */ /* 0x001fc80000000003 */
[----:B------:R-:W-:-:S04]  /*1380*/  FADD.FTZ R0, -R0, -RZ ;  /* 0x800000ff00007221 */ /* 0x000fc80000010100 */
[----:B------:R-:W-:-:S07]  /*1390*/  FFMA R20, R3, R0, R3 ;  /* 0x0000000003147223 */ /* 0x000fce0000000003 */
.L_x_16:
[----:B------:R-:W0:Y:S01]  /*13a0*/  LDCU UR4, c[0x0][0x388] ;  /* 0x00007100ff0477ac */ /* 0x000e220008000800 */
[----:B------:R-:W-:Y:S01]  /*13b0*/  UISETP.GT.U32.AND UP0, UPT, UR6, URZ, UPT ;  /* 0x000000ff0600728c */ /* 0x000fe2000bf04070 */
[----:B------:R-:W1:Y:S01]  /*13c0*/  LDCU.64 UR10, c[0x0][0x380] ;  /* 0x00007000ff0a77ac */ /* 0x000e620008000a00 */
[----:B------:R-:W2:Y:S01]  /*13d0*/  S2R R19, SR_CgaCtaId ;  /* 0x0000000000137919 */ /* 0x000ea20000008800 */
[----:B------:R-:W-:Y:S01]  /*13e0*/  PLOP3.LUT P3, PT, PT, PT, PT, 0x8, 0x80 ;  /* 0x000000000080781c */ /* 0x000fe20003f6e170 */
[----:B------:R-:W3:Y:S02]  /*13f0*/  LDC R33, c[0x0][0x38c] ;  /* 0x0000e300ff217b82 */ /* 0x000ee40000000800 */
[----:B------:R-:W-:Y:S01]  /*1400*/  PLOP3.LUT P0, PT, PT, PT, UP0, 0x80, 0x8 ;  /* 0x000000000008781c */ /* 0x000fe20003f0f008 */
[----:B------:R-:W4:Y:S01]  /*1410*/  LDCU UR13, c[0x0][0x388] ;  /* 0x00007100ff0d77ac */ /* 0x000f220008000800 */
[----:B------:R-:W1:Y:S04]  /*1420*/  LDCU UR12, c[0x0][0x398] ;  /* 0x00007300ff0c77ac */ /* 0x000e680008000800 */
[----:B------:R-:W5:Y:S01]  /*1430*/  LDC R37, c[0x0][0x390] ;  /* 0x0000e400ff257b82 */ /* 0x000f620000000800 */
[----:B0-----:R-:W-:Y:S01]  /*1440*/  IMAD.U32 R11, RZ, RZ, UR4 ;  /* 0x00000004ff0b7e24 */ /* 0x001fe2000f8e00ff */
[----:B------:R-:W-:-:S03]  /*1450*/  @!UP0 USHF.R.S32.HI UR4, URZ, 0x1f, UR6 ;  /* 0x0000001fff048899 */ /* 0x000fc60008011406 */
[CC--:B------:R-:W-:Y:S01]  /*1460*/  IMAD.WIDE.U32 R2, R30.reuse, R11.reuse, RZ ;  /* 0x0000000b1e027225 */ /* 0x0c0fe200078e00ff */
[----:B------:R-:W-:Y:S02]  /*1470*/  SHF.R.S32.HI R18, RZ, 0x1f, R11 ;  /* 0x0000001fff127819 */ /* 0x000fe4000001140b */
[----:B------:R-:W-:Y:S01]  /*1480*/  @!P0 IADD3 R16, P1, PT, R30, -UR6, RZ ;  /* 0x800000061e108c10 */ /* 0x000fe2000ff3e0ff */
[----:B------:R-:W-:Y:S02]  /*1490*/  IMAD.SHL.U32 R35, R2, 0x4, RZ ;  /* 0x0000000402237824 */ /* 0x000fe400078e00ff */
[C---:B------:R-:W-:Y:S01]  /*14a0*/  IMAD R12, R30.reuse, R18, R3 ;  /* 0x000000121e0c7224 */ /* 0x040fe200078e0203 */
[----:B------:R-:W-:Y:S01]  /*14b0*/  @!P0 LEA.HI.X.SX32 R0, R30, ~UR4, 0x1, P1 ;  /* 0x800000041e008c11 */ /* 0x000fe200088f0eff */
[----:B------:R-:W-:Y:S01]  /*14c0*/  @!P0 IMAD R3, R18, R16, RZ ;  /* 0x0000001012038224 */ /* 0x000fe200078e02ff */
[----:B-1----:R-:W-:Y:S01]  /*14d0*/  IADD3 R25, P1, PT, R35, UR10, RZ ;  /* 0x0000000a23197c10 */ /* 0x002fe2000ff3e0ff */
[-C--:B------:R-:W-:Y:S01]  /*14e0*/  @!P0 IMAD.WIDE.U32 R16, R16, R11.reuse, RZ ;  /* 0x0000000b10108225 */ /* 0x080fe200078e00ff */
[----:B------:R-:W-:Y:S01]  /*14f0*/  SHF.L.U64.HI R31, R2, 0x2, R12 ;  /* 0x00000002021f7819 */ /* 0x000fe2000001020c */
[----:B------:R-:W0:Y:S02]  /*1500*/  LDCU UR4, c[0x0][0x398] ;  /* 0x00007300ff0477ac */ /* 0x000e240008000800 */
[----:B------:R-:W-:Y:S01]  /*1510*/  @!P0 IMAD R3, R0, R11, R3 ;  /* 0x0000000b00038224 */ /* 0x000fe200078e0203 */
[----:B------:R-:W-:-:S02]  /*1520*/  IADD3.X R23, PT, PT, R31, UR11, RZ, P1, !PT ;  /* 0x0000000b1f177c10 */ /* 0x000fc40008ffe4ff */
[----:B------:R-:W-:Y:S02]  /*1530*/  IADD3 R28, P1, PT, R25, R4, RZ ;  /* 0x00000004191c7210 */ /* 0x000fe40007f3e0ff */
[----:B------:R-:W-:Y:S02]  /*1540*/  @!P0 LEA R26, P2, R16, R7, 0x2 ;  /* 0x00000007101a8211 */ /* 0x000fe400078410ff */
[----:B------:R-:W-:Y:S01]  /*1550*/  @!P0 IADD3 R3, PT, PT, R17, R3, RZ ;  /* 0x0000000311038210 */ /* 0x000fe20007ffe0ff */
[----:B------:R-:W-:-:S03]  /*1560*/  IMAD.X R29, R23, 0x1, R5, P1 ;  /* 0x00000001171d7824 */ /* 0x000fc600008e0605 */
[----:B------:R-:W-:Y:S02]  /*1570*/  @!P0 LEA.HI.X R27, R16, R6, R3, 0x2, P2 ;  /* 0x00000006101b8211 */ /* 0x000fe400010f1403 */
[----:B------:R1:W4:Y:S04]  /*1580*/  LDG.E.CONSTANT R17, desc[UR8][R28.64] ;  /* 0x000000081c117981 */ /* 0x000328000c1e9900 */
[----:B------:R-:W2:Y:S01]  /*1590*/  @!P0 LDG.E R27, desc[UR8][R26.64] ;  /* 0x000000081a1b8981 */ /* 0x000ea2000c1e1900 */
[----:B------:R-:W-:-:S05]  /*15a0*/  IADD3 R3, P1, PT, R10, R2, RZ ;  /* 0x000000020a037210 */ /* 0x000fca0007f3e0ff */
[----:B------:R-:W-:Y:S01]  /*15b0*/  IMAD.X R0, R13, 0x1, R12, P1 ;  /* 0x000000010d007824 */ /* 0x000fe200008e060c */
[----:B------:R-:W-:-:S04]  /*15c0*/  LEA R2, P1, R3, UR10, 0x2 ;  /* 0x0000000a03027c11 */ /* 0x000fc8000f8210ff */
[----:B------:R-:W-:Y:S01]  /*15d0*/  LEA.HI.X R3, R3, UR11, R0, 0x2, P1 ;  /* 0x0000000b03037c11 */ /* 0x000fe200088f1400 */
[----:B------:R-:W0:Y:S04]  /*15e0*/  LDCU.64 UR10, c[0x0][0x3b0] ;  /* 0x00007600ff0a77ac */ /* 0x000e280008000a00 */
[----:B------:R3:W5:Y:S01]  /*15f0*/  LDG.E.CONSTANT R24, desc[UR8][R2.64] ;  /* 0x0000000802187981 */ /* 0x000762000c1e9900 */
[----:B------:R-:W-:Y:S01]  /*1600*/  UISETP.GT.U32.AND UP0, UPT, UR6, 0x1, UPT ;  /* 0x000000010600788c */ /* 0x000fe2000bf04070 */
[----:B-1----:R-:W-:Y:S01]  /*1610*/  IMAD.U32 R29, RZ, RZ, UR7 ;  /* 0x00000007ff1d7e24 */ /* 0x002fe2000f8e00ff */
[----:B------:R-:W-:Y:S01]  /*1620*/  BSSY.RECONVERGENT B0, `(.L_x_17) ;  /* 0x00000ca000007945 */ /* 0x000fe20003800200 */
[----:B----4-:R-:W-:Y:S01]  /*1630*/  FADD R10, RZ, R17 ;  /* 0x00000011ff0a7221 */ /* 0x010fe20000000000 */
[----:B------:R-:W-:-:S03]  /*1640*/  FSETP.GTU.AND P1, PT, |R17|, RZ, PT ;  /* 0x000000ff1100720b */ /* 0x000fc60003f2c200 */
[C---:B--2---:R-:W-:Y:S01]  /*1650*/  @!P0 FADD R12, R10.reuse, -R27 ;  /* 0x8000001b0a0c8221 */ /* 0x044fe20000000000 */
[C---:B------:R-:W-:Y:S01]  /*1660*/  @!P0 FSETP.GE.AND P2, PT, |R10|.reuse, |R27|, PT ;  /* 0x4000001b0a00820b */ /* 0x040fe20003f46200 */
[--C-:B------:R-:W-:Y:S01]  /*1670*/  FADD R0, R17, -R10.reuse ;  /* 0x8000000a11007221 */ /* 0x100fe20000000000 */
[----:B---3--:R-:W-:Y:S01]  /*1680*/  FADD R2, RZ, -R10 ;  /* 0x8000000aff027221 */ /* 0x008fe20000000000 */
[----:B------:R-:W-:Y:S01]  /*1690*/  @!P0 FADD R3, -R27, -R12 ;  /* 0x8000000c1b038221 */ /* 0x000fe20000000100 */
[----:B------:R-:W-:Y:S01]  /*16a0*/  @!P0 PLOP3.LUT P3, PT, P2, PT, PT, 0x80, 0x8 ;  /* 0x000000000008881c */ /* 0x000fe2000176f070 */
[----:B------:R-:W-:Y:S01]  /*16b0*/  FADD R16, RZ, R0 ;  /* 0x00000000ff107221 */ /* 0x000fe20000000000 */
[----:B------:R-:W-:Y:S01]  /*16c0*/  MOV R0, 0x400 ;  /* 0x0000040000007802 */ /* 0x000fe20000000f00 */
[C---:B------:R-:W-:Y:S01]  /*16d0*/  @!P0 FADD R22, R10.reuse, -R12 ;  /* 0x8000000c0a168221 */ /* 0x040fe20000000000 */
[----:B------:R-:W-:Y:S01]  /*16e0*/  @!P0 FADD R13, R10, R3 ;  /* 0x000000030a0d8221 */ /* 0x000fe20000000000 */
[----:B------:R-:W-:Y:S01]  /*16f0*/  @!P1 FADD R16, R17, R2 ;  /* 0x0000000211109221 */ /* 0x000fe20000000000 */
[----:B------:R-:W-:-:S02]  /*1700*/  LEA R3, R19, R0, 0x18 ;  /* 0x0000000013037211 */ /* 0x000fc400078ec0ff */
[----:B0-----:R-:W-:Y:S01]  /*1710*/  IADD3 R21, P1, PT, R35, UR10, RZ ;  /* 0x0000000a23157c10 */ /* 0x001fe2000ff3e0ff */
[----:B------:R-:W-:Y:S01]  /*1720*/  FADD R16, RZ, R16 ;  /* 0x00000010ff107221 */ /* 0x000fe20000000000 */
[----:B------:R-:W-:Y:S01]  /*1730*/  @!P0 MOV R10, R12 ;  /* 0x0000000c000a8202 */ /* 0x000fe20000000f00 */
[----:B------:R-:W-:Y:S01]  /*1740*/  IMAD R0, R8, 0xc8, R3 ;  /* 0x000000c808007824 */ /* 0x000fe200078e0203 */
[----:B------:R-:W-:Y:S01]  /*1750*/  PLOP3.LUT P2, PT, PT, PT, UP0, 0x80, 0x8 ;  /* 0x000000000008781c */ /* 0x000fe20003f4f008 */
[----:B------:R-:W-:Y:S01]  /*1760*/  @P3 FADD R13, -R27, R22 ;  /* 0x000000161b0d3221 */ /* 0x000fe20000000100 */
[----:B------:R-:W-:Y:S01]  /*1770*/  IADD3.X R19, PT, PT, R31, UR11, RZ, P1, !PT ;  /* 0x0000000b1f137c10 */ /* 0x000fe20008ffe4ff */
[----:B------:R-:W-:Y:S01]  /*1780*/  IMAD R12, R29, 0xc8, R0 ;  /* 0x000000c81d0c7824 */ /* 0x000fe200078e0200 */
[----:B------:R-:W-:Y:S01]  /*1790*/  IADD3 R29, PT, PT, R30, 0x1, -R33 ;  /* 0x000000011e1d7810 */ /* 0x000fe20007ffe821 */
[----:B------:R-:W-:Y:S01]  /*17a0*/  @!P0 FADD R16, R13, R16 ;  /* 0x000000100d108221 */ /* 0x000fe20000000000 */
[----:B-----5:R-:W-:Y:S01]  /*17b0*/  FMUL R13, R24, UR4 ;  /* 0x00000004180d7c20 */ /* 0x020fe20008400000 */
[----:B------:R-:W-:-:S02]  /*17c0*/  IADD3 R2, P0, PT, R21, R4, RZ ;  /* 0x0000000415027210 */ /* 0x000fc40007f1e0ff */
[----:B------:R-:W-:Y:S01]  /*17d0*/  ISETP.NE.AND P1, PT, R29, RZ, PT ;  /* 0x000000ff1d00720c */ /* 0x000fe20003f25270 */
[----:B------:R-:W-:Y:S01]  /*17e0*/  FADD R34, RZ, R13 ;  /* 0x0000000dff227221 */ /* 0x000fe20000000000 */
[----:B------:R0:W-:Y:S01]  /*17f0*/  STS [R0], R13 ;  /* 0x0000000d00007388 */ /* 0x0001e20000000800 */
[----:B------:R-:W-:Y:S01]  /*1800*/  IMAD.X R3, R19, 0x1, R5, P0 ;  /* 0x0000000113037824 */ /* 0x000fe200000e0605 */
[C---:B------:R-:W-:Y:S01]  /*1810*/  FSETP.GTU.AND P0, PT, |R13|.reuse, RZ, PT ;  /* 0x000000ff0d00720b */ /* 0x040fe20003f0c200 */
[----:B------:R-:W-:Y:S01]  /*1820*/  @!P2 FADD R27, R16, R10 ;  /* 0x0000000a101ba221 */ /* 0x000fe20000000000 */
[----:B------:R-:W-:Y:S01]  /*1830*/  STS [R12], R13 ;  /* 0x0000000d0c007388 */ /* 0x000fe20000000800 */
[--C-:B------:R-:W-:Y:S01]  /*1840*/  FADD R22, R13, -R34.reuse ;  /* 0x800000220d167221 */ /* 0x100fe20000000000 */
[----:B------:R-:W-:Y:S01]  /*1850*/  FADD R26, RZ, -R34 ;  /* 0x80000022ff1a7221 */ /* 0x000fe20000000000 */
[----:B------:R-:W-:Y:S01]  /*1860*/  @!P2 FMUL R27, R27, R20 ;  /* 0x000000141b1ba220 */ /* 0x000fe20000400000 */
[----:B------:R-:W-:Y:S01]  /*1870*/  STG.E desc[UR8][R2.64], R17 ;  /* 0x0000001102007986 */ /* 0x000fe2000c101908 */
[----:B------:R-:W-:Y:S01]  /*1880*/  FADD R22, RZ, R22 ;  /* 0x00000016ff167221 */ /* 0x000fe20000000000 */
[----:B0-----:R-:W-:-:S02]  /*1890*/  LEA R0, R37, R30, 0x1 ;  /* 0x0000001e25007211 */ /* 0x001fc400078e08ff */
[----:B------:R0:W-:Y:S02]  /*18a0*/  @!P2 STG.E desc[UR8][R2.64], R27 ;  /* 0x0000001b0200a986 */ /* 0x0001e4000c101908 */
[----:B------:R-:W-:Y:S01]  /*18b0*/  VIADDMNMX R0, R0, 0xffffffff, R33, PT ;  /* 0xffffffff00007846 */ /* 0x000fe20003800121 */
[----:B------:R-:W-:Y:S01]  /*18c0*/  @!P0 FADD R22, R13, R26 ;  /* 0x0000001a0d168221 */ /* 0x000fe20000000000 */
[----:B0-----:R-:W-:-:S04]  /*18d0*/  IMAD.WIDE R2, R11, 0x4, R4 ;  /* 0x000000040b027825 */ /* 0x001fc800078e0204 */
[----:B------:R-:W-:Y:S01]  /*18e0*/  FADD R27, RZ, R22 ;  /* 0x00000016ff1b7221 */ /* 0x000fe20000000000 */
[----:B------:R-:W-:Y:S06]  /*18f0*/  @!P1 BRA `(.L_x_18) ;  /* 0x0000000800709947 */ /* 0x000fec0003800000 */
[----:B------:R-:W0:Y:S01]  /*1900*/  LDCU.64 UR4, c[0x0][0x3b8] ;  /* 0x00007700ff0477ac */ /* 0x000e220008000a00 */
[----:B------:R-:W-:Y:S02]  /*1910*/  HFMA2 R12, -RZ, RZ, 0, 5.9604644775390625e-08 ;  /* 0x00000001ff0c7431 */ /* 0x000fe400000001ff */
[----:B------:R-:W-:Y:S01]  /*1920*/  IMAD.MOV.U32 R32, RZ, RZ, R17 ;  /* 0x000000ffff207224 */ /* 0x000fe200078e0011 */
[----:B------:R-:W-:Y:S01]  /*1930*/  MOV R28, R27 ;  /* 0x0000001b001c7202 */ /* 0x000fe20000000f00 */
[----:B------:R-:W1:Y:S01]  /*1940*/  LDCU.64 UR10, c[0x0][0x3a8] ;  /* 0x00007500ff0a77ac */ /* 0x000e620008000a00 */
[----:B------:R-:W-:Y:S01]  /*1950*/  VIADD R30, R30, 0x1 ;  /* 0x000000011e1e7836 */ /* 0x000fe20000000000 */
[----:B------:R-:W-:Y:S01]  /*1960*/  MOV R41, R24 ;  /* 0x0000001800297202 */ /* 0x000fe20000000f00 */
[----:B------:R-:W-:Y:S02]  /*1970*/  IMAD.MOV.U32 R43, RZ, RZ, R34 ;  /* 0x000000ffff2b7224 */ /* 0x000fe400078e0022 */
[----:B------:R-:W-:-:S02]  /*1980*/  IMAD.MOV.U32 R26, RZ, RZ, R24 ;  /* 0x000000ffff1a7224 */ /* 0x000fc400078e0018 */
[----:B------:R-:W-:Y:S02]  /*1990*/  IMAD.MOV.U32 R36, RZ, RZ, R24 ;  /* 0x000000ffff247224 */ /* 0x000fe400078e0018 */
[----:B------:R-:W-:Y:S01]  /*19a0*/  IMAD.MOV.U32 R13, RZ, RZ, 0x1 ;  /* 0x00000001ff0d7424 */ /* 0x000fe200078e00ff */
[C---:B0-----:R-:W-:Y:S02]  /*19b0*/  IADD3 R37, P0, PT, R35.reuse, UR4, RZ ;  /* 0x0000000423257c10 */ /* 0x041fe4000ff1e0ff */
[----:B-1----:R-:W-:Y:S02]  /*19c0*/  IADD3 R35, P1, PT, R35, UR10, RZ ;  /* 0x0000000a23237c10 */ /* 0x002fe4000ff3e0ff */
[C---:B------:R-:W-:Y:S02]  /*19d0*/  IADD3.X R33, PT, PT, R31.reuse, UR5, RZ, P0, !PT ;  /* 0x000000051f217c10 */ /* 0x040fe400087fe4ff */
[----:B------:R-:W-:-:S09]  /*19e0*/  IADD3.X R31, PT, PT, R31, UR11, RZ, P1, !PT ;  /* 0x0000000b1f1f7c10 */ /* 0x000fd20008ffe4ff */
.L_x_25:
[----:B0-----:R-:W-:Y:S01]  /*19f0*/  IADD3 R4, P0, PT, R2, R25, RZ ;  /* 0x0000001902047210 */ /* 0x001fe20007f1e0ff */
[----:B------:R-:W-:-:S04]  /*1a00*/  IMAD.MOV.U32 R22, RZ, RZ, R32 ;  /* 0x000000ffff167224 */ /* 0x000fc800078e0020 */
[----:B------:R-:W-:-:S05]  /*1a10*/  IMAD.X R5, R3, 0x1, R23, P0 ;  /* 0x0000000103057824 */ /* 0x000fca00000e0617 */
[----:B------:R-:W2:Y:S01]  /*1a20*/  LDG.E.CONSTANT R32, desc[UR8][R4.64] ;  /* 0x0000000804207981 */ /* 0x000ea2000c1e9900 */
[C---:B------:R-:W-:Y:S01]  /*1a30*/  ISETP.GE.U32.AND P1, PT, R12.reuse, 0x2, PT ;  /* 0x000000020c00780c */ /* 0x040fe20003f26070 */
[----:B------:R-:W-:Y:S01]  /*1a40*/  BSSY.RECONVERGENT B1, `(.L_x_19) ;  /* 0x000000f000017945 */ /* 0x000fe20003800200 */
[----:B------:R-:W-:Y:S02]  /*1a50*/  MOV R39, R17 ;  /* 0x0000001100277202 */ /* 0x000fe40000000f00 */
[----:B------:R-:W-:Y:S01]  /*1a60*/  ISETP.GE.U32.AND P0, PT, R12, 0x32, PT ;  /* 0x000000320c00780c */ /* 0x000fe20003f06070 */
[----:B--2---:R-:W-:-:S08]  /*1a70*/  IMAD.MOV.U32 R17, RZ, RZ, R32 ;  /* 0x000000ffff117224 */ /* 0x004fd000078e0020 */
[----:B------:R-:W-:Y:S05]  /*1a80*/  @!P1 BRA `(.L_x_20) ;  /* 0x0000000000289947 */ /* 0x000fea0003800000 */
[-C--:B------:R-:W-:Y:S01]  /*1a90*/  FMUL R5, R15, -R36.reuse ;  /* 0x800000240f057220 */ /* 0x080fe20000400000 */
[----:B------:R-:W-:Y:S01]  /*1aa0*/  FADD R4, R32, -R41 ;  /* 0x8000002920047221 */ /* 0x000fe20000000000 */
[CC--:B------:R-:W-:Y:S02]  /*1ab0*/  FSETP.GT.AND P2, PT, R39.reuse, R36.reuse, PT ;  /* 0x000000242700720b */ /* 0x0c0fe40003f44000 */
[----:B------:R-:W-:Y:S01]  /*1ac0*/  FFMA R38, R14, R39, R5 ;  /* 0x000000270e267223 */ /* 0x000fe20000000005 */
[----:B------:R-:W-:-:S03]  /*1ad0*/  FSETP.GEU.AND P4, PT, R39, R36, PT ;  /* 0x000000242700720b */ /* 0x000fc60003f8e000 */
[----:B------:R-:W-:-:S05]  /*1ae0*/  FFMA R17, R9, R4, R38 ;  /* 0x0000000409117223 */ /* 0x000fca0000000026 */
[CC--:B------:R-:W-:Y:S02]  /*1af0*/  FSETP.GT.AND P1, PT, R39.reuse, R17.reuse, PT ;  /* 0x000000112700720b */ /* 0x0c0fe40003f24000 */
[----:B------:R-:W-:-:S11]  /*1b00*/  FSETP.GEU.AND P3, PT, R39, R17, PT ;  /* 0x000000112700720b */ /* 0x000fd60003f6e000 */
[C---:B------:R-:W-:Y:S02]  /*1b10*/  @P1 FSEL R24, R39.reuse, R24, P2 ;  /* 0x0000001827181208 */ /* 0x040fe40001000000 */
[----:B------:R-:W-:-:S07]  /*1b20*/  @!P3 FSEL R26, R39, R26, !P4 ;  /* 0x0000001a271ab208 */ /* 0x000fce0006000000 */
.L_x_20:
[----:B------:R-:W-:Y:S05]  /*1b30*/  BSYNC.RECONVERGENT B1 ;  /* 0x0000000000017941 */ /* 0x000fea0003800200 */
.L_x_19:
[----:B------:R-:W-:Y:S04]  /*1b40*/  BSSY.RECONVERGENT B1, `(.L_x_21) ;  /* 0x000001b000017945 */ /* 0x000fe80003800200 */
[----:B------:R-:W-:Y:S05]  /*1b50*/  @!P0 BRA `(.L_x_22) ;  /* 0x0000000000648947 */ /* 0x000fea0003800000 */
[----:B------:R-:W0:Y:S01]  /*1b60*/  S2UR UR5, SR_CgaCtaId ;  /* 0x00000000000579c3 */ /* 0x000e220000008800 */
[----:B------:R-:W-:Y:S01]  /*1b70*/  UMOV UR4, 0x400 ;  /* 0x0000040000047882 */ /* 0x000fe20000000000 */
[----:B------:R-:W-:Y:S02]  /*1b80*/  IMAD R4, R8, 0x32, R13 ;  /* 0x0000003208047824 */ /* 0x000fe400078e020d */
[----:B------:R-:W-:Y:S01]  /*1b90*/  IMAD.U32 R11, RZ, RZ, UR7 ;  /* 0x00000007ff0b7e24 */ /* 0x000fe2000f8e00ff */
[----:B0-----:R-:W-:-:S06]  /*1ba0*/  ULEA UR4, UR5, UR4, 0x18 ;  /* 0x0000000405047291 */ /* 0x001fcc000f8ec0ff */
[----:B------:R-:W-:-:S05]  /*1bb0*/  LEA R4, R4, UR4, 0x2 ;  /* 0x0000000404047c11 */ /* 0x000fca000f8e10ff */
[----:B------:R-:W-:Y:S01]  /*1bc0*/  IMAD R36, R11, 0xc8, R4 ;  /* 0x000000c80b247824 */ /* 0x000fe200078e0204 */
[----:B------:R-:W0:Y:S05]  /*1bd0*/  LDS R5, [R4] ;  /* 0x0000000004057984 */ /* 0x000e2a0000000800 */
[----:B------:R-:W1:Y:S01]  /*1be0*/  LDS R36, [R36] ;  /* 0x0000000024247984 */ /* 0x000e620000000800 */
[----:B0-----:R-:W-:Y:S01]  /*1bf0*/  FADD R11, -R5, R34 ;  /* 0x00000022050b7221 */ /* 0x001fe20000000100 */
[----:B------:R-:W-:-:S03]  /*1c00*/  FSETP.GE.AND P0, PT, |R34|, |R5|, PT ;  /* 0x400000052200720b */ /* 0x000fc60003f06200 */
[----:B------:R-:W-:Y:S01]  /*1c10*/  FADD R41, -R5, -R11 ;  /* 0x8000000b05297221 */ /* 0x000fe20000000100 */
[----:B-1----:R-:W-:Y:S01]  /*1c20*/  FSETP.GE.AND P1, PT, |R43|, |R36|, PT ;  /* 0x400000242b00720b */ /* 0x002fe20003f26200 */
[C---:B------:R-:W-:Y:S02]  /*1c30*/  FADD R38, -R36.reuse, R43 ;  /* 0x0000002b24267221 */ /* 0x040fe40000000100 */
[--C-:B------:R-:W-:Y:S01]  /*1c40*/  FADD R41, R41, R34.reuse ;  /* 0x0000002229297221 */ /* 0x100fe20000000000 */
[----:B------:R-:W-:Y:S01]  /*1c50*/  FADD R34, -R11, R34 ;  /* 0x000000220b227221 */ /* 0x000fe20000000100 */
[----:B------:R-:W-:-:S04]  /*1c60*/  FADD R4, -R36, -R38 ;  /* 0x8000002624047221 */ /* 0x000fc80000000100 */
[----:B------:R-:W-:Y:S01]  /*1c70*/  @P0 FADD R41, -R5, R34 ;  /* 0x0000002205290221 */ /* 0x000fe20000000100 */
[--C-:B------:R-:W-:Y:S01]  /*1c80*/  FADD R5, -R38, R43.reuse ;  /* 0x0000002b26057221 */ /* 0x100fe20000000100 */
[----:B------:R-:W-:Y:S01]  /*1c90*/  FADD R4, R4, R43 ;  /* 0x0000002b04047221 */ /* 0x000fe20000000000 */
[----:B------:R-:W-:Y:S01]  /*1ca0*/  MOV R34, R11 ;  /* 0x0000000b00227202 */ /* 0x000fe20000000f00 */
[----:B------:R-:W-:Y:S01]  /*1cb0*/  FADD R28, R41, R28 ;  /* 0x0000001c291c7221 */ /* 0x000fe20000000000 */
[----:B------:R-:W-:Y:S01]  /*1cc0*/  @P1 FADD R4, -R36, R5 ;  /* 0x0000000524041221 */ /* 0x000fe20000000100 */
[----:B------:R-:W-:-:S03]  /*1cd0*/  IMAD.MOV.U32 R43, RZ, RZ, R38 ;  /* 0x000000ffff2b7224 */ /* 0x000fc600078e0026 */
[----:B------:R-:W-:-:S07]  /*1ce0*/  FADD R27, R4, R27 ;  /* 0x0000001b041b7221 */ /* 0x000fce0000000000 */
.L_x_22:
[----:B------:R-:W-:Y:S05]  /*1cf0*/  BSYNC.RECONVERGENT B1 ;  /* 0x0000000000017941 */ /* 0x000fea0003800200 */
.L_x_21:
[----:B------:R-:W0:Y:S01]  /*1d00*/  S2UR UR5, SR_CgaCtaId ;  /* 0x00000000000579c3 */ /* 0x000e220000008800 */
[----:B------:R-:W-:Y:S01]  /*1d10*/  FMUL R5, R24, UR12 ;  /* 0x0000000c18057c20 */ /* 0x000fe20008400000 */
[----:B------:R-:W-:Y:S01]  /*1d20*/  UMOV UR4, 0x400 ;  /* 0x0000040000047882 */ /* 0x000fe20000000000 */
[----:B------:R-:W-:Y:S01]  /*1d30*/  FMUL R40, R26, UR12 ;  /* 0x0000000c1a287c20 */ /* 0x000fe20008400000 */
[----:B------:R-:W-:Y:S02]  /*1d40*/  IMAD R11, R8, 0x32, R13 ;  /* 0x00000032080b7824 */ /* 0x000fe400078e020d */
[--C-:B------:R-:W-:Y:S01]  /*1d50*/  FADD R41, R5, R34.reuse ;  /* 0x0000002205297221 */ /* 0x100fe20000000000 */
[----:B------:R-:W-:Y:S02]  /*1d60*/  FSETP.GE.AND P0, PT, |R34|, |R5|, PT ;  /* 0x400000052200720b */ /* 0x000fe40003f06200 */
[----:B------:R-:W-:Y:S01]  /*1d70*/  FSETP.GE.AND P1, PT, |R43|, |R40|, PT ;  /* 0x400000282b00720b */ /* 0x000fe20003f26200 */
[----:B------:R-:W-:Y:S01]  /*1d80*/  FADD R45, R5, -R41 ;  /* 0x80000029052d7221 */ /* 0x000fe20000000000 */
[----:B------:R-:W-:-:S03]  /*1d90*/  FADD R4, -R41, R34 ;  /* 0x0000002229047221 */ /* 0x000fc60000000100 */
[----:B------:R-:W-:Y:S01]  /*1da0*/  FADD R45, R45, R34 ;  /* 0x000000222d2d7221 */ /* 0x000fe20000000000 */
[----:B------:R-:W-:-:S04]  /*1db0*/  FADD R34, R40, R43 ;  /* 0x0000002b28227221 */ /* 0x000fc80000000000 */
[----:B------:R-:W-:Y:S01]  /*1dc0*/  FADD R38, R40, -R34 ;  /* 0x8000002228267221 */ /* 0x000fe20000000000 */
[----:B------:R-:W-:Y:S01]  /*1dd0*/  @P0 FADD R45, R5, R4 ;  /* 0x00000004052d0221 */ /* 0x000fe20000000000 */
[----:B------:R-:W-:Y:S02]  /*1de0*/  ISETP.GE.U32.AND P0, PT, R12, UR6, PT ;  /* 0x000000060c007c0c */ /* 0x000fe4000bf06070 */
[----:B------:R-:W-:Y:S01]  /*1df0*/  FADD R38, R38, R43 ;  /* 0x0000002b26267221 */ /* 0x000fe20000000000 */
[----:B0-----:R-:W-:-:S06]  /*1e00*/  ULEA UR4, UR5, UR4, 0x18 ;  /* 0x0000000405047291 */ /* 0x001fcc000f8ec0ff */
[----:B------:R-:W-:Y:S01]  /*1e10*/  LEA R36, R11, UR4, 0x2 ;  /* 0x000000040b247c11 */ /* 0x000fe2000f8e10ff */
[----:B------:R-:W-:-:S03]  /*1e20*/  IMAD.U32 R11, RZ, RZ, UR7 ;  /* 0x00000007ff0b7e24 */ /* 0x000fc6000f8e00ff */
[----:B------:R-:W0:Y:S01]  /*1e30*/  @P0 LDC R4, c[0x0][0x388] ;  /* 0x0000e200ff040b82 */ /* 0x000e220000000800 */
[----:B------:R-:W-:Y:S01]  /*1e40*/  VOTEU.ANY UP0, P0 ;  /* 0x0000000000ff7886 */ /* 0x000fe20000000100 */
[----:B------:R-:W-:Y:S02]  /*1e50*/  IMAD R42, R11, 0xc8, R36 ;  /* 0x000000c80b2a7824 */ /* 0x000fe400078e0224 */
[----:B------:R-:W-:Y:S01]  /*1e60*/  FADD R11, -R34, R43 ;  /* 0x0000002b220b7221 */ /* 0x000fe20000000100 */
[----:B------:R1:W-:Y:S01]  /*1e70*/  STS [R36], R5 ;  /* 0x0000000524007388 */ /* 0x0003e20000000800 */
[----:B------:R-:W-:Y:S02]  /*1e80*/  @UP0 USHF.R.S32.HI UR4, URZ, 0x1f, UR6 ;  /* 0x0000001fff040899 */ /* 0x000fe40008011406 */
[----:B------:R-:W-:Y:S01]  /*1e90*/  @P1 FADD R38, R40, R11 ;  /* 0x0000000b28261221 */ /* 0x000fe20000000000 */
[----:B------:R-:W-:Y:S01]  /*1ea0*/  FSETP.GE.AND P1, PT, |R10|, |R17|, PT ;  /* 0x400000110a00720b */ /* 0x000fe20003f26200 */
[----:B------:R2:W-:Y:S01]  /*1eb0*/  STS [R42], R40 ;  /* 0x000000282a007388 */ /* 0x0005e20000000800 */
[----:B-1----:R-:W-:-:S04]  /*1ec0*/  FADD R36, R17, R10 ;  /* 0x0000000a11247221 */ /* 0x002fc80000000000 */
[----:B------:R-:W-:-:S04]  /*1ed0*/  FADD R5, R17, -R36 ;  /* 0x8000002411057221 */ /* 0x000fc80000000000 */
[--C-:B------:R-:W-:Y:S01]  /*1ee0*/  FADD R5, R5, R10.reuse ;  /* 0x0000000a05057221 */ /* 0x100fe20000000000 */
[----:B------:R-:W-:-:S04]  /*1ef0*/  FADD R10, -R36, R10 ;  /* 0x0000000a240a7221 */ /* 0x000fc80000000100 */
[----:B------:R-:W-:Y:S01]  /*1f00*/  @P1 FADD R5, R17, R10 ;  /* 0x0000000a11051221 */ /* 0x000fe20000000000 */
[----:B------:R-:W-:-:S03]  /*1f10*/  @P0 IADD3 R11, P1, PT, R30, -UR6, RZ ;  /* 0x800000061e0b0c10 */ /* 0x000fc6000ff3e0ff */
[----:B------:R-:W-:Y:S01]  /*1f20*/  FADD R16, R5, R16 ;  /* 0x0000001005107221 */ /* 0x000fe20000000000 */
[----:B------:R-:W-:Y:S01]  /*1f30*/  @P0 LEA.HI.X.SX32 R5, R30, ~UR4, 0x1, P1 ;  /* 0x800000041e050c11 */ /* 0x000fe200088f0eff */
[----:B------:R-:W-:-:S04]  /*1f40*/  @P0 IMAD R10, R18, R11, RZ ;  /* 0x0000000b120a0224 */ /* 0x000fc800078e02ff */
[-C--:B0-----:R-:W-:Y:S02]  /*1f50*/  @P0 IMAD R43, R5, R4.reuse, R10 ;  /* 0x00000004052b0224 */ /* 0x081fe400078e020a */
[----:B------:R-:W-:-:S05]  /*1f60*/  @P0 IMAD.WIDE.U32 R4, R11, R4, RZ ;  /* 0x000000040b040225 */ /* 0x000fca00078e00ff */
[----:B------:R-:W-:Y:S02]  /*1f70*/  @P0 IADD3 R5, PT, PT, R5, R43, RZ ;  /* 0x0000002b05050210 */ /* 0x000fe40007ffe0ff */
[----:B------:R-:W-:-:S04]  /*1f80*/  @P0 LEA R10, P1, R4, R7, 0x2 ;  /* 0x00000007040a0211 */ /* 0x000fc800078210ff */
[----:B------:R-:W-:-:S06]  /*1f90*/  @P0 LEA.HI.X R11, R4, R6, R5, 0x2, P1 ;  /* 0x00000006040b0211 */ /* 0x000fcc00008f1405 */
[----:B------:R-:W3:Y:S01]  /*1fa0*/  @P0 LDG.E R11, desc[UR8][R10.64] ;  /* 0x000000080a0b0981 */ /* 0x000ee2000c1e1900 */
[----:B------:R-:W-:Y:S01]  /*1fb0*/  PLOP3.LUT P2, PT, PT, PT, PT, 0x8, 0x80 ;  /* 0x000000000080781c */ /* 0x000fe20003f4e170 */
[----:B------:R-:W-:Y:S01]  /*1fc0*/  BSSY.RECONVERGENT B1, `(.L_x_23) ;  /* 0x000001d000017945 */ /* 0x000fe20003800200 */
[----:B------:R-:W-:Y:S01]  /*1fd0*/  FADD R27, R38, R27 ;  /* 0x0000001b261b7221 */ /* 0x000fe20000000000 */
[----:B------:R-:W-:Y:S01]  /*1fe0*/  FADD R28, R45, R28 ;  /* 0x0000001c2d1c7221 */ /* 0x000fe20000000000 */
[----:B------:R-:W-:Y:S01]  /*1ff0*/  VIADD R38, R13, 0x1 ;  /* 0x000000010d267836 */ /* 0x000fe20000000000 */
[----:B---3--:R-:W-:Y:S01]  /*2000*/  @P0 FSETP.GE.AND P1, PT, |R36|, |R11|, PT ;  /* 0x4000000b2400020b */ /* 0x008fe20003f26200 */
[----:B--2---:R-:W-:-:S03]  /*2010*/  @P0 FADD R40, -R11, R36 ;  /* 0x000000240b280221 */ /* 0x004fc60000000100 */
[----:B------:R-:W-:Y:S01]  /*2020*/  @P0 PLOP3.LUT P2, PT, P1, PT, PT, 0x80, 0x8 ;  /* 0x000000000008081c */ /* 0x000fe20000f4f070 */
[----:B------:R-:W-:Y:S01]  /*2030*/  @P0 FADD R5, -R11, -R40 ;  /* 0x800000280b050221 */ /* 0x000fe20000000100 */
[----:B------:R-:W-:-:S03]  /*2040*/  @P0 FADD R4, -R40, R36 ;  /* 0x0000002428040221 */ /* 0x000fc60000000100 */
[----:B------:R-:W-:Y:S01]  /*2050*/  @P0 FADD R43, R5, R36 ;  /* 0x00000024052b0221 */ /* 0x000fe20000000000 */
[----:B------:R-:W-:Y:S01]  /*2060*/  @P0 IMAD.MOV.U32 R36, RZ, RZ, R40 ;  /* 0x000000ffff240224 */ /* 0x000fe200078e0028 */
[----:B------:R-:W-:-:S06]  /*2070*/  IADD3 R40, PT, PT, R12, 0x1, RZ ;  /* 0x000000010c287810 */ /* 0x000fcc0007ffe0ff */
[----:B------:R-:W-:Y:S01]  /*2080*/  @P2 FADD R43, -R11, R4 ;  /* 0x000000040b2b2221 */ /* 0x000fe20000000100 */
[----:B------:R-:W-:-:S03]  /*2090*/  IADD3 R4, P1, PT, R2, R21, RZ ;  /* 0x0000001502047210 */ /* 0x000fc60007f3e0ff */
[----:B------:R-:W-:Y:S02]  /*20a0*/  @P0 FADD R16, R43, R16 ;  /* 0x000000102b100221 */ /* 0x000fe40000000000 */
[----:B------:R-:W-:Y:S01]  /*20b0*/  IMAD.X R5, R3, 0x1, R19, P1 ;  /* 0x0000000103057824 */ /* 0x000fe200008e0613 */
[----:B------:R-:W-:-:S04]  /*20c0*/  ISETP.GE.U32.AND P1, PT, R12, 0x31, PT ;  /* 0x000000310c00780c */ /* 0x000fc80003f26070 */
[----:B------:R0:W-:Y:S09]  /*20d0*/  STG.E desc[UR8][R4.64], R17 ;  /* 0x0000001104007986 */ /* 0x0001f2000c101908 */
[----:B------:R-:W-:Y:S05]  /*20e0*/  @!P1 BRA `(.L_x_24) ;  /* 0x0000000000289947 */ /* 0x000fea0003800000 */
[----:B------:R-:W-:Y:S01]  /*20f0*/  IADD3 R10, P0, PT, R35, R2, RZ ;  /* 0x00000002230a7210 */ /* 0x000fe20007f1e0ff */
[----:B------:R-:W-:Y:S01]  /*2100*/  FADD R12, R41, R28 ;  /* 0x0000001c290c7221 */ /* 0x000fe20000000000 */
[----:B------:R-:W-:-:S03]  /*2110*/  FADD R42, R34, R27 ;  /* 0x0000001b222a7221 */ /* 0x000fc60000000000 */
[----:B------:R-:W-:Y:S02]  /*2120*/  IMAD.X R11, R31, 0x1, R3, P0 ;  /* 0x000000011f0b7824 */ /* 0x000fe400000e0603 */
[----:B------:R-:W-:Y:S01]  /*2130*/  FMUL R43, R12, 0.019999999552965164185 ;  /* 0x3ca3d70a0c2b7820 */ /* 0x000fe20000400000 */
[----:B------:R-:W-:Y:S01]  /*2140*/  IADD3 R12, P0, PT, R37, R2, RZ ;  /* 0x00000002250c7210 */ /* 0x000fe20007f1e0ff */
[----:B------:R-:W-:-:S03]  /*2150*/  FMUL R45, R42, 0.019999999552965164185 ;  /* 0x3ca3d70a2a2d7820 */ /* 0x000fc60000400000 */
[----:B------:R-:W-:Y:S01]  /*2160*/  IADD3.X R13, PT, PT, R33, R3, RZ, P0, !PT ;  /* 0x00000003210d7210 */ /* 0x000fe200007fe4ff */
[----:B------:R1:W-:Y:S04]  /*2170*/  STG.E desc[UR8][R10.64], R43 ;  /* 0x0000002b0a007986 */ /* 0x0003e8000c101908 */
[----:B------:R1:W-:Y:S04]  /*2180*/  STG.E desc[UR8][R12.64], R45 ;  /* 0x0000002d0c007986 */ /* 0x0003e8000c101908 */
.L_x_24:
[----:B------:R-:W-:Y:S05]  /*2190*/  BSYNC.RECONVERGENT B1 ;  /* 0x0000000000017941 */ /* 0x000fea0003800200 */
.L_x_23:
[----:B------:R-:W-:Y:S01]  /*21a0*/  ISETP.GE.U32.AND P0, PT, R40, UR6, PT ;  /* 0x0000000628007c0c */ /* 0x000fe2000bf06070 */
[----:B------:R-:W-:Y:S01]  /*21b0*/  VIADD R29, R29, 0x1 ;  /* 0x000000011d1d7836 */ /* 0x000fe20000000000 */
[----:B-1----:R-:W-:Y:S01]  /*21c0*/  MOV R12, R40 ;  /* 0x00000028000c7202 */ /* 0x002fe20000000f00 */
[----:B------:R-:W-:Y:S02]  /*21d0*/  IMAD.MOV.U32 R43, RZ, RZ, R34 ;  /* 0x000000ffff2b7224 */ /* 0x000fe400078e0022 */
[----:B------:R-:W-:Y:S01]  /*21e0*/  IMAD.MOV.U32 R10, RZ, RZ, R36 ;  /* 0x000000ffff0a7224 */ /* 0x000fe200078e0024 */
[----:B------:R-:W-:Y:S01]  /*21f0*/  ISETP.NE.AND P1, PT, R29, RZ, PT ;  /* 0x000000ff1d00720c */ /* 0x000fe20003f25270 */
[----:B------:R-:W-:Y:S02]  /*2200*/  IMAD.MOV.U32 R34, RZ, RZ, R41 ;  /* 0x000000ffff227224 */ /* 0x000fe400078e0029 */
[----:B------:R-:W-:Y:S02]  /*2210*/  VIADD R30, R30, 0x1 ;  /* 0x000000011e1e7836 */ /* 0x000fe40000000000 */
[----:B------:R-:W-:-:S02]  /*2220*/  IMAD.MOV.U32 R41, RZ, RZ, R22 ;  /* 0x000000ffff297224 */ /* 0x000fc400078e0016 */
[----:B------:R-:W-:Y:S01]  /*2230*/  @P0 FADD R11, R16, R36 ;  /* 0x00000024100b0221 */ /* 0x000fe20000000000 */
[----:B------:R-:W-:-:S03]  /*2240*/  MOV R36, R39 ;  /* 0x0000002700247202 */ /* 0x000fc60000000f00 */
[----:B------:R-:W-:Y:S01]  /*2250*/  @P0 FMUL R13, R11, R20 ;  /* 0x000000140b0d0220 */ /* 0x000fe20000400000 */
[----:B------:R-:W-:-:S04]  /*2260*/  MOV R11, UR13 ;  /* 0x0000000d000b7c02 */ /* 0x000fc80008000f00 */
[----:B------:R1:W-:Y:S01]  /*2270*/  @P0 STG.E desc[UR8][R4.64], R13 ;  /* 0x0000000d04000986 */ /* 0x0003e2000c101908 */
[----:B------:R-:W-:Y:S01]  /*2280*/  ISETP.NE.AND P0, PT, R38, 0x32, PT ;  /* 0x000000322600780c */ /* 0x000fe20003f05270 */
[----:B------:R-:W-:-:S03]  /*2290*/  IMAD.WIDE R2, R11, 0x4, R2 ;  /* 0x000000040b027825 */ /* 0x000fc600078e0202 */
[----:B-1----:R-:W-:Y:S01]  /*22a0*/  SEL R13, R38, RZ, P0 ;  /* 0x000000ff260d7207 */ /* 0x002fe20000000000 */
[----:B------:R-:W-:Y:S08]  /*22b0*/  @P1 BRA `(.L_x_25) ;  /* 0xfffffff400cc1947 */ /* 0x000ff0000383ffff */
.L_x_18:
[----:B------:R-:W-:Y:S05]  /*22c0*/  BSYNC.RECONVERGENT B0 ;  /* 0x0000000000007941 */ /* 0x000fea0003800200 */
.L_x_17:
[----:B------:R-:W-:-:S13]  /*22d0*/  ISETP.GE.AND P0, PT, R0, 0x1, PT ;  /* 0x000000010000780c */ /* 0x000fda0003f06270 */
[----:B------:R-:W-:Y:S05]  /*22e0*/  @!P0 EXIT ;  /* 0x000000000000894d */ /* 0x000fea0003800000 */
[C---:B------:R-:W-:Y:S01]  /*22f0*/  ISETP.GE.U32.AND P0, PT, R0.reuse, 0x8, PT ;  /* 0x000000080000780c */ /* 0x040fe20003f06070 */
[----:B------:R-:W-:Y:S01]  /*2300*/  BSSY.RECONVERGENT B0, `(.L_x_26) ;  /* 0x0000020000007945 */ /* 0x000fe20003800200 */
[----:B------:R-:W-:Y:S01]  /*2310*/  LOP3.LUT R10, R0, 0x7, RZ, 0xc0, !PT ;  /* 0x00000007000a7812 */ /* 0x000fe200078ec0ff */
[----:B------:R-:W-:-:S03]  /*2320*/  IMAD.MOV.U32 R2, RZ, RZ, RZ ;  /* 0x000000ffff027224 */ /* 0x000fc600078e00ff */
[----:B------:R-:W-:-:S07]  /*2330*/  ISETP.NE.AND P1, PT, R10, RZ, PT ;  /* 0x000000ff0a00720c */ /* 0x000fce0003f25270 */
[----:B------:R-:W-:Y:S06]  /*2340*/  @!P0 BRA `(.L_x_27) ;  /* 0x00000000006c8947 */ /* 0x000fec0003800000 */
[----:B------:R-:W-:Y:S01]  /*2350*/  LOP3.LUT R2, R0, 0x7ffffff8, RZ, 0xc0, !PT ;  /* 0x7ffffff800027812 */ /* 0x000fe200078ec0ff */
[C---:B------:R-:W-:Y:S01]  /*2360*/  IMAD.SHL.U32 R27, R11.reuse, 0x20, RZ ;  /* 0x000000200b1b7824 */ /* 0x040fe200078e00ff */
[----:B------:R-:W-:Y:S01]  /*2370*/  SHF.L.U64.HI R19, R11, 0x5, R18 ;  /* 0x000000050b137819 */ /* 0x000fe20000010212 */
[----:B------:R-:W-:Y:S01]  /*2380*/  IMAD.MOV.U32 R25, RZ, RZ, R6 ;  /* 0x000000ffff197224 */ /* 0x000fe200078e0006 */
[----:B------:R-:W-:Y:S01]  /*2390*/  MOV R24, R7 ;  /* 0x0000000700187202 */ /* 0x000fe20000000f00 */
[----:B------:R-:W-:Y:S01]  /*23a0*/  IMAD.MOV.U32 R29, RZ, RZ, 0x7fffffff ;  /* 0x7fffffffff1d7424 */ /* 0x000fe200078e00ff */
[----:B------:R-:W-:-:S07]  /*23b0*/  IADD3 R3, PT, PT, -R2, RZ, RZ ;  /* 0x000000ff02037210 */ /* 0x000fce0007ffe1ff */
.L_x_28:
[----:B01----:R-:W-:Y:S01]  /*23c0*/  IMAD.WIDE R4, R11, 0x4, R24 ;  /* 0x000000040b047825 */ /* 0x003fe200078e0218 */
[----:B------:R0:W-:Y:S03]  /*23d0*/  STG.E desc[UR8][R24.64], R29 ;  /* 0x0000001d18007986 */ /* 0x0001e6000c101908 */
[----:B------:R-:W-:Y:S01]  /*23e0*/  VIADD R3, R3, 0x8 ;  /* 0x0000000803037836 */ /* 0x000fe20000000000 */
[----:B------:R1:W-:Y:S01]  /*23f0*/  STG.E desc[UR8][R4.64], R29 ;  /* 0x0000001d04007986 */ /* 0x0003e2000c101908 */
[----:B------:R-:W-:-:S03]  /*2400*/  IMAD.WIDE R8, R11, 0x4, R4 ;  /* 0x000000040b087825 */ /* 0x000fc600078e0204 */
[----:B------:R-:W-:Y:S02]  /*2410*/  ISETP.NE.AND P0, PT, R3, RZ, PT ;  /* 0x000000ff0300720c */ /* 0x000fe40003f05270 */
[----:B------:R1:W-:Y:S01]  /*2420*/  STG.E desc[UR8][R8.64], R29 ;  /* 0x0000001d08007986 */ /* 0x0003e2000c101908 */
[----:B------:R-:W-:Y:S01]  /*2430*/  IMAD.WIDE R12, R11, 0x4, R8 ;  /* 0x000000040b0c7825 */ /* 0x000fe200078e0208 */
[----:B0-----:R-:W-:-:S04]  /*2440*/  IADD3 R24, P2, PT, R24, R27, RZ ;  /* 0x0000001b18187210 */ /* 0x001fc80007f5e0ff */
[----:B------:R1:W-:Y:S01]  /*2450*/  STG.E desc[UR8][R12.64], R29 ;  /* 0x0000001d0c007986 */ /* 0x0003e2000c101908 */
[----:B------:R-:W-:-:S04]  /*2460*/  IMAD.WIDE R14, R11, 0x4, R12 ;  /* 0x000000040b0e7825 */ /* 0x000fc800078e020c */
[----:B------:R-:W-:Y:S01]  /*2470*/  IMAD.X R25, R25, 0x1, R19, P2 ;  /* 0x0000000119197824 */ /* 0x000fe200010e0613 */
[----:B------:R1:W-:Y:S01]  /*2480*/  STG.E desc[UR8][R14.64], R29 ;  /* 0x0000001d0e007986 */ /* 0x0003e2000c101908 */
[----:B------:R-:W-:-:S05]  /*2490*/  IMAD.WIDE R16, R11, 0x4, R14 ;  /* 0x000000040b107825 */ /* 0x000fca00078e020e */
[----:B------:R1:W-:Y:S01]  /*24a0*/  STG.E desc[UR8][R16.64], R29 ;  /* 0x0000001d10007986 */ /* 0x0003e2000c101908 */
[----:B------:R-:W-:-:S05]  /*24b0*/  IMAD.WIDE R20, R11, 0x4, R16 ;  /* 0x000000040b147825 */ /* 0x000fca00078e0210 */
[----:B------:R1:W-:Y:S01]  /*24c0*/  STG.E desc[UR8][R20.64], R29 ;  /* 0x0000001d14007986 */ /* 0x0003e2000c101908 */
[----:B------:R-:W-:-:S05]  /*24d0*/  IMAD.WIDE R22, R11, 0x4, R20 ;  /* 0x000000040b167825 */ /* 0x000fca00078e0214 */
[----:B------:R1:W-:Y:S01]  /*24e0*/  STG.E desc[UR8][R22.64], R29 ;  /* 0x0000001d16007986 */ /* 0x0003e2000c101908 */
[----:B------:R-:W-:Y:S05]  /*24f0*/  @P0 BRA `(.L_x_28) ;  /* 0xfffffffc00b00947 */ /* 0x000fea000383ffff */
.L_x_27:
[----:B------:R-:W-:Y:S05]  /*2500*/  BSYNC.RECONVERGENT B0 ;  /* 0x0000000000007941 */ /* 0x000fea0003800200 */
.L_x_26:
[----:B------:R-:W-:Y:S05]  /*2510*/  @!P1 EXIT ;  /* 0x000000000000994d */ /* 0x000fea0003800000 */
[----:B------:R-:W-:Y:S01]  /*2520*/  ISETP.GE.U32.AND P0, PT, R10, 0x4, PT ;  /* 0x000000040a00780c */ /* 0x000fe20003f06070 */
[----:B------:R-:W-:Y:S01]  /*2530*/  BSSY.RECONVERGENT B0, `(.L_x_29) ;  /* 0x0000011000007945 */ /* 0x000fe20003800200 */
[----:B-1----:R-:W-:-:S04]  /*2540*/  LOP3.LUT R16, R0, 0x3, RZ, 0xc0, !PT ;  /* 0x0000000300107812 */ /* 0x002fc800078ec0ff */
[----:B------:R-:W-:-:S07]  /*2550*/  ISETP.NE.AND P1, PT, R16, RZ, PT ;  /* 0x000000ff1000720c */ /* 0x000fce0003f25270 */
[----:B------:R-:W-:Y:S06]  /*2560*/  @!P0 BRA `(.L_x_30) ;  /* 0x0000000000348947 */ /* 0x000fec0003800000 */
[----:B------:R-:W-:-:S04]  /*2570*/  IMAD.WIDE.U32 R8, R2, R11, RZ ;  /* 0x0000000b02087225 */ /* 0x000fc800078e00ff */
[----:B------:R-:W-:Y:S01]  /*2580*/  IMAD R3, R2, R18, R9 ;  /* 0x0000001202037224 */ /* 0x000fe200078e0209 */
[----:B0-----:R-:W-:Y:S01]  /*2590*/  LEA R4, P0, R8, R7, 0x2 ;  /* 0x0000000708047211 */ /* 0x001fe200078010ff */
[----:B------:R-:W-:-:S03]  /*25a0*/  VIADD R2, R2, 0x4 ;  /* 0x0000000402027836 */ /* 0x000fc60000000000 */
[----:B------:R-:W-:Y:S02]  /*25b0*/  LEA.HI.X R5, R8, R6, R3, 0x2, P0 ;  /* 0x0000000608057211 */ /* 0x000fe400000f1403 */
[----:B------:R-:W-:Y:S01]  /*25c0*/  MOV R3, 0x7fffffff ;  /* 0x7fffffff00037802 */ /* 0x000fe20000000f00 */
[----:B------:R-:W-:-:S04]  /*25d0*/  IMAD.WIDE R8, R11, 0x4, R4 ;  /* 0x000000040b087825 */ /* 0x000fc800078e0204 */
[----:B------:R1:W-:Y:S01]  /*25e0*/  STG.E desc[UR8][R4.64], R3 ;  /* 0x0000000304007986 */ /* 0x0003e2000c101908 */
[----:B------:R-:W-:-:S03]  /*25f0*/  IMAD.WIDE R12, R11, 0x4, R8 ;  /* 0x000000040b0c7825 */ /* 0x000fc600078e0208 */
[----:B------:R1:W-:Y:S04]  /*2600*/  STG.E desc[UR8][R8.64], R3 ;  /* 0x0000000308007986 */ /* 0x0003e8000c101908 */
[----:B------:R1:W-:Y:S01]  /*2610*/  STG.E desc[UR8][R12.64], R3 ;  /* 0x000000030c007986 */ /* 0x0003e2000c101908 */
[----:B------:R-:W-:-:S05]  /*2620*/  IMAD.WIDE R14, R11, 0x4, R12 ;  /* 0x000000040b0e7825 */ /* 0x000fca00078e020c */
[----:B------:R1:W-:Y:S02]  /*2630*/  STG.E desc[UR8][R14.64], R3 ;  /* 0x000000030e007986 */ /* 0x0003e4000c101908 */
.L_x_30:
[----:B------:R-:W-:Y:S05]  /*2640*/  BSYNC.RECONVERGENT B0 ;  /* 0x0000000000007941 */ /* 0x000fea0003800200 */
.L_x_29:
[----:B------:R-:W-:Y:S05]  /*2650*/  @!P1 EXIT ;  /* 0x000000000000994d */ /* 0x000fea0003800000 */
[----:B------:R-:W-:Y:S01]  /*2660*/  ISETP.NE.AND P0, PT, R16, 0x1, PT ;  /* 0x000000011000780c */ /* 0x000fe20003f05270 */
[----:B------:R-:W-:Y:S01]  /*2670*/  BSSY.RECONVERGENT B0, `(.L_x_31) ;  /* 0x000000d000007945 */ /* 0x000fe20003800200 */
[----:B------:R-:W-:-:S04]  /*2680*/  LOP3.LUT R0, R0, 0x1, RZ, 0xc0, !PT ;  /* 0x0000000100007812 */ /* 0x000fc800078ec0ff */
[----:B------:R-:W-:-:S07]  /*2690*/  ISETP.NE.U32.AND P1, PT, R0, 0x1, PT ;  /* 0x000000010000780c */ /* 0x000fce0003f25070 */
[----:B------:R-:W-:Y:S06]  /*26a0*/  @!P0 BRA `(.L_x_32) ;  /* 0x0000000000248947 */ /* 0x000fec0003800000 */
[----:B01----:R-:W-:-:S04]  /*26b0*/  IMAD.WIDE.U32 R4, R2, R11, RZ ;  /* 0x0000000b02047225 */ /* 0x003fc800078e00ff */
[----:B------:R-:W-:Y:S01]  /*26c0*/  IMAD R3, R2, R18, R5 ;  /* 0x0000001202037224 */ /* 0x000fe200078e0205 */
[----:B------:R-:W-:Y:S02]  /*26d0*/  LEA R8, P0, R4, R7, 0x2 ;  /* 0x0000000704087211 */ /* 0x000fe400078010ff */
[----:B------:R-:W-:Y:S02]  /*26e0*/  IADD3 R2, PT, PT, R2, 0x2, RZ ;  /* 0x0000000202027810 */ /* 0x000fe40007ffe0ff */
[----:B------:R-:W-:Y:S01]  /*26f0*/  LEA.HI.X R9, R4, R6, R3, 0x2, P0 ;  /* 0x0000000604097211 */ /* 0x000fe200000f1403 */
[----:B------:R-:W-:Y:S02]  /*2700*/  IMAD.MOV.U32 R3, RZ, RZ, 0x7fffffff ;  /* 0x7fffffffff037424 */ /* 0x000fe400078e00ff */
[----:B------:R-:W-:-:S03]  /*2710*/  IMAD.WIDE R4, R11, 0x4, R8 ;  /* 0x000000040b047825 */ /* 0x000fc600078e0208 */
[----:B------:R2:W-:Y:S04]  /*2720*/  STG.E desc[UR8][R8.64], R3 ;  /* 0x0000000308007986 */ /* 0x0005e8000c101908 */
[----:B------:R2:W-:Y:S02]  /*2730*/  STG.E desc[UR8][R4.64], R3 ;  /* 0x0000000304007986 */ /* 0x0005e4000c101908 */
.L_x_32:
[----:B------:R-:W-:Y:S05]  /*2740*/  BSYNC.RECONVERGENT B0 ;  /* 0x0000000000007941 */ /* 0x000fea0003800200 */
.L_x_31:
[----:B------:R-:W-:Y:S05]  /*2750*/  @P1 EXIT ;  /* 0x000000000000194d */ /* 0x000fea0003800000 */
[----:B012---:R-:W-:-:S04]  /*2760*/  IMAD.WIDE.U32 R4, R2, R11, RZ ;  /* 0x0000000b02047225 */ /* 0x007fc800078e00ff */
[----:B------:R-:W-:Y:S01]  /*2770*/  IMAD R3, R2, R18, R5 ;  /* 0x0000001202037224 */ /* 0x000fe200078e0205 */
[----:B------:R-:W-:Y:S01]  /*2780*/  LEA R2, P0, R4, R7, 0x2 ;  /* 0x0000000704027211 */ /* 0x000fe200078010ff */
[----:B------:R-:W-:-:S03]  /*2790*/  IMAD.MOV.U32 R5, RZ, RZ, 0x7fffffff ;  /* 0x7fffffffff057424 */ /* 0x000fc600078e00ff */
[----:B------:R-:W-:-:S05]  /*27a0*/  LEA.HI.X R3, R4, R6, R3, 0x2, P0 ;  /* 0x0000000604037211 */ /* 0x000fca00000f1403 */
[----:B------:R-:W-:Y:S01]  /*27b0*/  STG.E desc[UR8][R2.64], R5 ;  /* 0x0000000502007986 */ /* 0x000fe2000c101908 */
[----:B------:R-:W-:Y:S05]  /*27c0*/  EXIT ;  /* 0x000000000000794d */ /* 0x000fea0003800000 */
        .weak           $__internal_0_$__cuda_sm20_rcp_rn_f32_slowpath
        .type           $__internal_0_$__cuda_sm20_rcp_rn_f32_slowpath,@function
        .size           $__internal_0_$__cuda_sm20_rcp_rn_f32_slowpath,($__internal_1_$__cuda_sm20_sqrt_rn_f32_slowpath - $__internal_0_$__cuda_sm20_rcp_rn_f32_slowpath)
$__internal_0_$__cuda_sm20_rcp_rn_f32_slowpath:
[----:B------:R-:W-:-:S05]  /*27d0*/  IMAD.SHL.U32 R2, R0, 0x2, RZ ;  /* 0x0000000200027824 */ /* 0x000fca00078e00ff */
[----:B------:R-:W-:-:S04]  /*27e0*/  SHF.R.U32.HI R18, RZ, 0x18, R2 ;  /* 0x00000018ff127819 */ /* 0x000fc80000011602 */
[----:B------:R-:W-:-:S13]  /*27f0*/  ISETP.NE.U32.AND P0, PT, R18, RZ, PT ;  /* 0x000000ff1200720c */ /* 0x000fda0003f05070 */
[----:B------:R-:W-:Y:S05]  /*2800*/  @P0 BRA `(.L_x_33) ;  /* 0x00000000002c0947 */ /* 0x000fea0003800000 */
[----:B------:R-:W-:-:S04]  /*2810*/  SHF.L.U32 R2, R0, 0x1, RZ ;  /* 0x0000000100027819 */ /* 0x000fc800000006ff */
[----:B------:R-:W-:-:S13]  /*2820*/  ISETP.NE.AND P0, PT, R2, RZ, PT ;  /* 0x000000ff0200720c */ /* 0x000fda0003f05270 */
[----:B------:R2:W3:Y:S01]  /*2830*/  @!P0 MUFU.RCP R2, R0 ;  /* 0x0000000000028308 */ /* 0x0004e20000001000 */
[----:B------:R-:W-:Y:S05]  /*2840*/  @!P0 BRA `(.L_x_34) ;  /* 0x0000000000a48947 */ /* 0x000fea0003800000 */
[----:B------:R-:W-:-:S04]  /*2850*/  FFMA R3, R0, 1.84467440737095516160e+19, RZ ;  /* 0x5f80000000037823 */ /* 0x000fc800000000ff */
[----:B--2---:R-:W3:Y:S02]  /*2860*/  MUFU.RCP R0, R3 ;  /* 0x0000000300007308 */ /* 0x004ee40000001000 */
[----:B---3--:R-:W-:-:S04]  /*2870*/  FFMA R2, R3, R0, -1 ;  /* 0xbf80000003027423 */ /* 0x008fc80000000000 */
[----:B------:R-:W-:-:S04]  /*2880*/  FADD.FTZ R11, -R2, -RZ ;  /* 0x800000ff020b7221 */ /* 0x000fc80000010100 */
[----:B------:R-:W-:-:S04]  /*2890*/  FFMA R0, R0, R11, R0 ;  /* 0x0000000b00007223 */ /* 0x000fc80000000000 */
[----:B------:R-:W-:Y:S01]  /*28a0*/  FFMA R2, R0, 1.84467440737095516160e+19, RZ ;  /* 0x5f80000000027823 */ /* 0x000fe200000000ff */
[----:B------:R-:W-:Y:S06]  /*28b0*/  BRA `(.L_x_34) ;  /* 0x0000000000887947 */ /* 0x000fec0003800000 */
.L_x_33:
[----:B------:R-:W-:-:S05]  /*28c0*/  VIADD R19, R18, 0xffffff03 ;  /* 0xffffff0312137836 */ /* 0x000fca0000000000 */
[----:B------:R-:W-:-:S13]  /*28d0*/  ISETP.GT.U32.AND P0, PT, R19, 0x1, PT ;  /* 0x000000011300780c */ /* 0x000fda0003f04070 */
[----:B------:R-:W-:Y:S05]  /*28e0*/  @P0 BRA `(.L_x_35) ;  /* 0x0000000000780947 */ /* 0x000fea0003800000 */
[----:B------:R-:W-:Y:S01]  /*28f0*/  LOP3.LUT R2, R0, 0x7fffff, RZ, 0xc0, !PT ;  /* 0x007fffff00027812 */ /* 0x000fe200078ec0ff */
[----:B------:R-:W-:-:S03]  /*2900*/  IMAD.MOV.U32 R16, RZ, RZ, 0x3 ;  /* 0x00000003ff107424 */ /* 0x000fc600078e00ff */
[----:B------:R-:W-:Y:S02]  /*2910*/  LOP3.LUT R2, R2, 0x3f800000, RZ, 0xfc, !PT ;  /* 0x3f80000002027812 */ /* 0x000fe400078efcff */
[----:B------:R-:W-:Y:S02]  /*2920*/  SHF.L.U32 R16, R16, R19, RZ ;  /* 0x0000001310107219 */ /* 0x000fe400000006ff */
[----:B------:R-:W0:Y:S02]  /*2930*/  MUFU.RCP R3, R2 ;  /* 0x0000000200037308 */ /* 0x000e240000001000 */
[----:B0-----:R-:W-:-:S04]  /*2940*/  FFMA R11, R2, R3, -1 ;  /* 0xbf800000020b7423 */ /* 0x001fc80000000003 */
[----:B------:R-:W-:-:S04]  /*2950*/  FADD.FTZ R12, -R11, -RZ ;  /* 0x800000ff0b0c7221 */ /* 0x000fc80000010100 */
[CCC-:B------:R-:W-:Y:S01]  /*2960*/  FFMA.RM R11, R3.reuse, R12.reuse, R3.reuse ;  /* 0x0000000c030b7223 */ /* 0x1c0fe20000004003 */
[----:B------:R-:W-:-:S04]  /*2970*/  FFMA.RP R12, R3, R12, R3 ;  /* 0x0000000c030c7223 */ /* 0x000fc80000008003 */
[C---:B------:R-:W-:Y:S02]  /*2980*/  LOP3.LUT R3, R11.reuse, 0x7fffff, RZ, 0xc0, !PT ;  /* 0x007fffff0b037812 */ /* 0x040fe400078ec0ff */
[----:B------:R-:W-:Y:S02]  /*2990*/  FSETP.NEU.FTZ.AND P0, PT, R11, R12, PT ;  /* 0x0000000c0b00720b */ /* 0x000fe40003f1d000 */
[----:B------:R-:W-:Y:S02]  /*29a0*/  LOP3.LUT R3, R3, 0x800000, RZ, 0xfc, !PT ;  /* 0x0080000003037812 */ /* 0x000fe400078efcff */
[----:B------:R-:W-:Y:S02]  /*29b0*/  SEL R11, RZ, 0xffffffff, !P0 ;  /* 0xffffffffff0b7807 */ /* 0x000fe40004000000 */
[----:B------:R-:W-:Y:S02]  /*29c0*/  LOP3.LUT R16, R16, R3, RZ, 0xc0, !PT ;  /* 0x0000000310107212 */ /* 0x000fe400078ec0ff */
[----:B------:R-:W-:-:S02]  /*29d0*/  IADD3 R2, PT, PT, -R11, RZ, RZ ;  /* 0x000000ff0b027210 */ /* 0x000fc40007ffe1ff */
[-C--:B------:R-:W-:Y:S02]  /*29e0*/  SHF.R.U32.HI R16, RZ, R19.reuse, R16 ;  /* 0x00000013ff107219 */ /* 0x080fe40000011610 */
[----:B------:R-:W-:Y:S02]  /*29f0*/  LOP3.LUT P1, RZ, R2, R19, R3, 0xf8, !PT ;  /* 0x0000001302ff7212 */ /* 0x000fe4000782f803 */
[C---:B------:R-:W-:Y:S02]  /*2a00*/  LOP3.LUT P0, RZ, R16.reuse, 0x1, RZ, 0xc0, !PT ;  /* 0x0000000110ff7812 */ /* 0x040fe4000780c0ff */
[----:B------:R-:W-:-:S04]  /*2a10*/  LOP3.LUT P2, RZ, R16, 0x2, RZ, 0xc0, !PT ;  /* 0x0000000210ff7812 */ /* 0x000fc8000784c0ff */
[----:B------:R-:W-:Y:S02]  /*2a20*/  PLOP3.LUT P0, PT, P0, P1, P2, 0xe0, 0x0 ;  /* 0x000000000000781c */ /* 0x000fe40000703c20 */
[----:B------:R-:W-:Y:S02]  /*2a30*/  LOP3.LUT P1, RZ, R0, 0x7fffff, RZ, 0xc0, !PT ;  /* 0x007fffff00ff7812 */ /* 0x000fe4000782c0ff */
[----:B------:R-:W-:-:S05]  /*2a40*/  SEL R2, RZ, 0x1, !P0 ;  /* 0x00000001ff027807 */ /* 0x000fca0004000000 */
[----:B------:R-:W-:-:S05]  /*2a50*/  IMAD.MOV R2, RZ, RZ, -R2 ;  /* 0x000000ffff027224 */ /* 0x000fca00078e0a02 */
[----:B------:R-:W-:Y:S01]  /*2a60*/  ISETP.GE.AND P0, PT, R2, RZ, PT ;  /* 0x000000ff0200720c */ /* 0x000fe20003f06270 */
[----:B------:R-:W-:-:S05]  /*2a70*/  VIADD R2, R18, 0xffffff04 ;  /* 0xffffff0412027836 */ /* 0x000fca0000000000 */
[----:B------:R-:W-:-:S07]  /*2a80*/  SHF.R.U32.HI R3, RZ, R2, R3 ;  /* 0x00000002ff037219 */ /* 0x000fce0000011603 */
[----:B------:R-:W-:-:S05]  /*2a90*/  @!P0 IADD3 R3, PT, PT, R3, 0x1, RZ ;  /* 0x0000000103038810 */ /* 0x000fca0007ffe0ff */
[----:B------:R-:W-:-:S05]  /*2aa0*/  @!P1 IMAD.SHL.U32 R3, R3, 0x2, RZ ;  /* 0x0000000203039824 */ /* 0x000fca00078e00ff */
[----:B------:R-:W-:Y:S01]  /*2ab0*/  LOP3.LUT R2, R3, 0x80000000, R0, 0xf8, !PT ;  /* 0x8000000003027812 */ /* 0x000fe200078ef800 */
[----:B------:R-:W-:Y:S06]  /*2ac0*/  BRA `(.L_x_34) ;  /* 0x0000000000047947 */ /* 0x000fec0003800000 */
.L_x_35:
[----:B------:R0:W1:Y:S02]  /*2ad0*/  MUFU.RCP R2, R0 ;  /* 0x0000000000027308 */ /* 0x0000640000001000 */
.L_x_34:
[----:B-1-3--:R-:W-:Y:S01]  /*2ae0*/  IMAD.MOV.U32 R20, RZ, RZ, R2 ;  /* 0x000000ffff147224 */ /* 0x00afe200078e0002 */
[----:B------:R-:W-:Y:S01]  /*2af0*/  MOV R2, R17 ;  /* 0x0000001100027202 */ /* 0x000fe20000000f00 */
[----:B------:R-:W-:-:S04]  /*2b00*/  IMAD.MOV.U32 R3, RZ, RZ, 0x0 ;  /* 0x00000000ff037424 */ /* 0x000fc800078e00ff */
[----:B0-2---:R-:W-:Y:S05]  /*2b10*/  RET.REL.NODEC R2 `(emd_many_series_one_param_time_major_f32) ;  /* 0xffffffd402387950 */ /* 0x005fea0003c3ffff */
        .weak           $__internal_1_$__cuda_sm20_sqrt_rn_f32_slowpath
        .type           $__internal_1_$__cuda_sm20_sqrt_rn_f32_slowpath,@function
        .size           $__internal_1_$__cuda_sm20_sqrt_rn_f32_slowpath,($__internal_2_$__cuda_sm3x_div_rn_noftz_f32_slowpath - $__internal_1_$__cuda_sm20_sqrt_rn_f32_slowpath)
$__internal_1_$__cuda_sm20_sqrt_rn_f32_slowpath:
[----:B------:R-:W-:-:S13]  /*2b20*/  LOP3.LUT P0, RZ, R3, 0x7fffffff, RZ, 0xc0, !PT ;  /* 0x7fffffff03ff7812 */ /* 0x000fda000780c0ff */
[----:B------:R-:W-:Y:S01]  /*2b30*/  @!P0 IMAD.MOV.U32 R2, RZ, RZ, R3 ;  /* 0x000000ffff028224 */ /* 0x000fe200078e0003 */
[----:B------:R-:W-:Y:S06]  /*2b40*/  @!P0 BRA `(.L_x_36) ;  /* 0x0000000000488947 */ /* 0x000fec0003800000 */
[----:B------:R-:W-:Y:S02]  /*2b50*/  FSETP.GEU.FTZ.AND P0, PT, R3, RZ, PT ;  /* 0x000000ff0300720b */ /* 0x000fe40003f1e000 */
[----:B------:R-:W-:-:S11]  /*2b60*/  MOV R0, R3 ;  /* 0x0000000300007202 */ /* 0x000fd60000000f00 */
[----:B------:R-:W-:Y:S01]  /*2b70*/  @!P0 IMAD.MOV.U32 R2, RZ, RZ, 0x7fffffff ;  /* 0x7fffffffff028424 */ /* 0x000fe200078e00ff */
[----:B------:R-:W-:Y:S06]  /*2b80*/  @!P0 BRA `(.L_x_36) ;  /* 0x0000000000388947 */ /* 0x000fec0003800000 */
[----:B------:R-:W-:-:S13]  /*2b90*/  FSETP.GTU.FTZ.AND P0, PT, |R0|, +INF , PT ;  /* 0x7f8000000000780b */ /* 0x000fda0003f1c200 */
[----:B------:R-:W-:Y:S01]  /*2ba0*/  @P0 FADD.FTZ R2, R0, 1 ;  /* 0x3f80000000020421 */ /* 0x000fe20000010000 */
[----:B------:R-:W-:Y:S06]  /*2bb0*/  @P0 BRA `(.L_x_36) ;  /* 0x00000000002c0947 */ /* 0x000fec0003800000 */
[----:B------:R-:W-:-:S13]  /*2bc0*/  FSETP.NEU.FTZ.AND P0, PT, |R0|, +INF , PT ;  /* 0x7f8000000000780b */ /* 0x000fda0003f1d200 */
[----:B------:R-:W-:Y:S01]  /*2bd0*/  @!P0 IMAD.MOV.U32 R2, RZ, RZ, R0 ;  /* 0x000000ffff028224 */ /* 0x000fe200078e0000 */
[----:B------:R-:W-:Y:S06]  /*2be0*/  @!P0 BRA `(.L_x_36) ;  /* 0x0000000000208947 */ /* 0x000fec0003800000 */
[----:B------:R-:W-:-:S04]  /*2bf0*/  FFMA R0, R0, 1.84467440737095516160e+19, RZ ;  /* 0x5f80000000007823 */ /* 0x000fc800000000ff */
[----:B------:R-:W0:Y:S02]  /*2c00*/  MUFU.RSQ R3, R0 ;  /* 0x0000000000037308 */ /* 0x000e240000001400 */
[----:B0-----:R-:W-:Y:S01]  /*2c10*/  FMUL.FTZ R9, R0, R3 ;  /* 0x0000000300097220 */ /* 0x001fe20000410000 */
[----:B------:R-:W-:-:S03]  /*2c20*/  FMUL.FTZ R3, R3, 0.5 ;  /* 0x3f00000003037820 */ /* 0x000fc60000410000 */
[----:B------:R-:W-:-:S04]  /*2c30*/  FADD.FTZ R2, -R9, -RZ ;  /* 0x800000ff09027221 */ /* 0x000fc80000010100 */
[----:B------:R-:W-:-:S04]  /*2c40*/  FFMA R2, R9, R2, R0 ;  /* 0x0000000209027223 */ /* 0x000fc80000000000 */
[----:B------:R-:W-:-:S04]  /*2c50*/  FFMA R2, R2, R3, R9 ;  /* 0x0000000302027223 */ /* 0x000fc80000000009 */
[----:B------:R-:W-:-:S07]  /*2c60*/  FMUL.FTZ R2, R2, 2.3283064365386962891e-10 ;  /* 0x2f80000002027820 */ /* 0x000fce0000410000 */
.L_x_36:
[----:B------:R-:W-:Y:S01]  /*2c70*/  MOV R0, R2 ;  /* 0x0000000200007202 */ /* 0x000fe20000000f00 */
[----:B------:R-:W-:Y:S02]  /*2c80*/  IMAD.MOV.U32 R2, RZ, RZ, R11 ;  /* 0x000000ffff027224 */ /* 0x000fe400078e000b */
[----:B------:R-:W-:-:S04]  /*2c90*/  IMAD.MOV.U32 R3, RZ, RZ, 0x0 ;  /* 0x00000000ff037424 */ /* 0x000fc800078e00ff */
[----:B------:R-:W-:Y:S05]  /*2ca0*/  RET.REL.NODEC R2 `(emd_many_series_one_param_time_major_f32) ;  /* 0xffffffd002d47950 */ /* 0x000fea0003c3ffff */
        .weak           $__internal_2_$__cuda_sm3x_div_rn_noftz_f32_slowpath
        .type           $__internal_2_$__cuda_sm3x_div_rn_noftz_f32_slowpath,@function
        .size           $__internal_2_$__cuda_sm3x_div_rn_noftz_f32_slowpath,(.L_x_93 - $__internal_2_$__cuda_sm3x_div_rn_noftz_f32_slowpath)
$__internal_2_$__cuda_sm3x_div_rn_noftz_f32_slowpath:
[----:B------:R-:W-:Y:S02]  /*2cb0*/  SHF.R.U32.HI R12, RZ, 0x17, R3 ;  /* 0x00000017ff0c7819 */ /* 0x000fe40000011603 */
[----:B------:R-:W-:Y:S02]  /*2cc0*/  SHF.R.U32.HI R11, RZ, 0x17, R0 ;  /* 0x00000017ff0b7819 */ /* 0x000fe40000011600 */
[----:B------:R-:W-:Y:S02]  /*2cd0*/  LOP3.LUT R18, R12, 0xff, RZ, 0xc0, !PT ;  /* 0x000000ff0c127812 */ /* 0x000fe400078ec0ff */
[----:B------:R-:W-:Y:S02]  /*2ce0*/  LOP3.LUT R16, R11, 0xff, RZ, 0xc0, !PT ;  /* 0x000000ff0b107812 */ /* 0x000fe400078ec0ff */
[----:B------:R-:W-:-:S03]  /*2cf0*/  IADD3 R15, PT, PT, R18, -0x1, RZ ;  /* 0xffffffff120f7810 */ /* 0x000fc60007ffe0ff */
[----:B------:R-:W-:Y:S01]  /*2d00*/  VIADD R12, R16, 0xffffffff ;  /* 0xffffffff100c7836 */ /* 0x000fe20000000000 */
[----:B------:R-:W-:-:S04]  /*2d10*/  ISETP.GT.U32.AND P0, PT, R15, 0xfd, PT ;  /* 0x000000fd0f00780c */ /* 0x000fc80003f04070 */
[----:B------:R-:W-:-:S13]  /*2d20*/  ISETP.GT.U32.OR P0, PT, R12, 0xfd, P0 ;  /* 0x000000fd0c00780c */ /* 0x000fda0000704470 */
[----:B------:R-:W-:Y:S01]  /*2d30*/  @!P0 IMAD.MOV.U32 R11, RZ, RZ, RZ ;  /* 0x000000ffff0b8224 */ /* 0x000fe200078e00ff */
[----:B------:R-:W-:Y:S06]  /*2d40*/  @!P0 BRA `(.L_x_37) ;  /* 0x00000000005c8947 */ /* 0x000fec0003800000 */
[----:B------:R-:W-:Y:S02]  /*2d50*/  FSETP.GTU.FTZ.AND P0, PT, |R0|, +INF , PT ;  /* 0x7f8000000000780b */ /* 0x000fe40003f1c200 */
[----:B------:R-:W-:-:S04]  /*2d60*/  FSETP.GTU.FTZ.AND P1, PT, |R3|, +INF , PT ;  /* 0x7f8000000300780b */ /* 0x000fc80003f3c200 */
[----:B------:R-:W-:-:S13]  /*2d70*/  PLOP3.LUT P0, PT, P0, P1, PT, 0xf8, 0x8f ;  /* 0x00000000008f781c */ /* 0x000fda0000703f70 */
[----:B------:R-:W-:Y:S05]  /*2d80*/  @P0 BRA `(.L_x_38) ;  /* 0x0000000400440947 */ /* 0x000fea0003800000 */
[----:B------:R-:W-:-:S13]  /*2d90*/  LOP3.LUT P0, RZ, R3, 0x7fffffff, R0, 0xc8, !PT ;  /* 0x7fffffff03ff7812 */ /* 0x000fda000780c800 */
[----:B------:R-:W-:Y:S05]  /*2da0*/  @!P0 BRA `(.L_x_39) ;  /* 0x0000000400348947 */ /* 0x000fea0003800000 */
[C---:B------:R-:W-:Y:S02]  /*2db0*/  FSETP.NEU.FTZ.AND P1, PT, |R0|.reuse, +INF , PT ;  /* 0x7f8000000000780b */ /* 0x040fe40003f3d200 */
[----:B------:R-:W-:Y:S02]  /*2dc0*/  FSETP.NEU.FTZ.AND P2, PT, |R3|, +INF , PT ;  /* 0x7f8000000300780b */ /* 0x000fe40003f5d200 */
[----:B------:R-:W-:-:S11]  /*2dd0*/  FSETP.NEU.FTZ.AND P0, PT, |R0|, +INF , PT ;  /* 0x7f8000000000780b */ /* 0x000fd60003f1d200 */
[----:B------:R-:W-:Y:S05]  /*2de0*/  @!P2 BRA !P1, `(.L_x_39) ;  /* 0x000000040024a947 */ /* 0x000fea0004800000 */
[----:B------:R-:W-:-:S04]  /*2df0*/  LOP3.LUT P1, RZ, R0, 0x7fffffff, RZ, 0xc0, !PT ;  /* 0x7fffffff00ff7812 */ /* 0x000fc8000782c0ff */
[----:B------:R-:W-:-:S13]  /*2e00*/  PLOP3.LUT P1, PT, P2, P1, PT, 0x2f, 0xf2 ;  /* 0x0000000000f2781c */ /* 0x000fda0001722577 */
[----:B------:R-:W-:Y:S05]  /*2e10*/  @P1 BRA `(.L_x_40) ;  /* 0x0000000400101947 */ /* 0x000fea0003800000 */
[----:B------:R-:W-:-:S04]  /*2e20*/  LOP3.LUT P1, RZ, R3, 0x7fffffff, RZ, 0xc0, !PT ;  /* 0x7fffffff03ff7812 */ /* 0x000fc8000782c0ff */
[----:B------:R-:W-:-:S13]  /*2e30*/  PLOP3.LUT P0, PT, P0, P1, PT, 0x2f, 0xf2 ;  /* 0x0000000000f2781c */ /* 0x000fda0000702577 */
[----:B------:R-:W-:Y:S05]  /*2e40*/  @P0 BRA `(.L_x_41) ;  /* 0x0000000000f80947 */ /* 0x000fea0003800000 */
[----:B------:R-:W-:Y:S02]  /*2e50*/  ISETP.GE.AND P0, PT, R12, RZ, PT ;  /* 0x000000ff0c00720c */ /* 0x000fe40003f06270 */
[----:B------:R-:W-:-:S11]  /*2e60*/  ISETP.GE.AND P1, PT, R15, RZ, PT ;  /* 0x000000ff0f00720c */ /* 0x000fd60003f26270 */
[----:B------:R-:W-:Y:S01]  /*2e70*/  @P0 MOV R11, RZ ;  /* 0x000000ff000b0202 */ /* 0x000fe20000000f00 */
[----:B------:R-:W-:Y:S02]  /*2e80*/  @!P0 IMAD.MOV.U32 R11, RZ, RZ, -0x40 ;  /* 0xffffffc0ff0b8424 */ /* 0x000fe400078e00ff */
[----:B------:R-:W-:Y:S01]  /*2e90*/  @!P0 FFMA R0, R0, 1.84467440737095516160e+19, RZ ;  /* 0x5f80000000008823 */ /* 0x000fe200000000ff */
[----:B------:R-:W-:Y:S02]  /*2ea0*/  @!P1 FFMA R3, R3, 1.84467440737095516160e+19, RZ ;  /* 0x5f80000003039823 */ /* 0x000fe400000000ff */
[----:B------:R-:W-:-:S07]  /*2eb0*/  @!P1 IADD3 R11, PT, PT, R11, 0x40, RZ ;  /* 0x000000400b0b9810 */ /* 0x000fce0007ffe0ff */
.L_x_37:
[----:B------:R-:W-:-:S05]  /*2ec0*/  LEA R12, R18, 0xc0800000, 0x17 ;  /* 0xc0800000120c7811 */ /* 0x000fca00078eb8ff */
[----:B------:R-:W-:Y:S01]  /*2ed0*/  IMAD.IADD R12, R3, 0x1, -R12 ;  /* 0x00000001030c7824 */ /* 0x000fe200078e0a0c */
[----:B------:R-:W-:-:S03]  /*2ee0*/  IADD3 R3, PT, PT, R16, -0x7f, RZ ;  /* 0xffffff8110037810 */ /* 0x000fc60007ffe0ff */
[----:B------:R0:W1:Y:S01]  /*2ef0*/  MUFU.RCP R15, R12 ;  /* 0x0000000c000f7308 */ /* 0x0000620000001000 */
[----:B------:R-:W-:Y:S01]  /*2f00*/  FADD.FTZ R17, -R12, -RZ ;  /* 0x800000ff0c117221 */ /* 0x000fe20000010100 */
[C---:B------:R-:W-:Y:S01]  /*2f10*/  IMAD R0, R3.reuse, -0x800000, R0 ;  /* 0xff80000003007824 */ /* 0x040fe200078e0200 */
[----:B0-----:R-:W-:-:S05]  /*2f20*/  IADD3 R12, PT, PT, R3, 0x7f, -R18 ;  /* 0x0000007f030c7810 */ /* 0x001fca0007ffe812 */
[----:B------:R-:W-:Y:S02]  /*2f30*/  IMAD.IADD R12, R12, 0x1, R11 ;  /* 0x000000010c0c7824 */ /* 0x000fe400078e020b */
[----:B-1----:R-:W-:-:S04]  /*2f40*/  FFMA R16, R15, R17, 1 ;  /* 0x3f8000000f107423 */ /* 0x002fc80000000011 */
[----:B------:R-:W-:-:S04]  /*2f50*/  FFMA R20, R15, R16, R15 ;  /* 0x000000100f147223 */ /* 0x000fc8000000000f */
[----:B------:R-:W-:-:S04]  /*2f60*/  FFMA R15, R0, R20, RZ ;  /* 0x00000014000f7223 */ /* 0x000fc800000000ff */
[----:B------:R-:W-:-:S04]  /*2f70*/  FFMA R16, R17, R15, R0 ;  /* 0x0000000f11107223 */ /* 0x000fc80000000000 */
[----:B------:R-:W-:-:S04]  /*2f80*/  FFMA R19, R20, R16, R15 ;  /* 0x0000001014137223 */ /* 0x000fc8000000000f */
[----:B------:R-:W-:-:S04]  /*2f90*/  FFMA R16, R17, R19, R0 ;  /* 0x0000001311107223 */ /* 0x000fc80000000000 */
[----:B------:R-:W-:-:S05]  /*2fa0*/  FFMA R15, R20, R16, R19 ;  /* 0x00000010140f7223 */ /* 0x000fca0000000013 */
[----:B------:R-:W-:-:S04]  /*2fb0*/  SHF.R.U32.HI R0, RZ, 0x17, R15 ;  /* 0x00000017ff007819 */ /* 0x000fc8000001160f */
[----:B------:R-:W-:-:S04]  /*2fc0*/  LOP3.LUT R0, R0, 0xff, RZ, 0xc0, !PT ;  /* 0x000000ff00007812 */ /* 0x000fc800078ec0ff */
[----:B------:R-:W-:-:S05]  /*2fd0*/  IADD3 R17, PT, PT, R0, R12, RZ ;  /* 0x0000000c00117210 */ /* 0x000fca0007ffe0ff */
[----:B------:R-:W-:-:S05]  /*2fe0*/  VIADD R0, R17, 0xffffffff ;  /* 0xffffffff11007836 */ /* 0x000fca0000000000 */
[----:B------:R-:W-:-:S13]  /*2ff0*/  ISETP.GE.U32.AND P0, PT, R0, 0xfe, PT ;  /* 0x000000fe0000780c */ /* 0x000fda0003f06070 */
[----:B------:R-:W-:Y:S05]  /*3000*/  @!P0 BRA `(.L_x_42) ;  /* 0x0000000000808947 */ /* 0x000fea0003800000 */
[----:B------:R-:W-:-:S13]  /*3010*/  ISETP.GT.AND P0, PT, R17, 0xfe, PT ;  /* 0x000000fe1100780c */ /* 0x000fda0003f04270 */
[----:B------:R-:W-:Y:S05]  /*3020*/  @P0 BRA `(.L_x_43) ;  /* 0x00000000006c0947 */ /* 0x000fea0003800000 */
[----:B------:R-:W-:-:S13]  /*3030*/  ISETP.GE.AND P0, PT, R17, 0x1, PT ;  /* 0x000000011100780c */ /* 0x000fda0003f06270 */
[----:B------:R-:W-:Y:S05]  /*3040*/  @P0 BRA `(.L_x_44) ;  /* 0x0000000000980947 */ /* 0x000fea0003800000 */
[----:B------:R-:W-:Y:S02]  /*3050*/  ISETP.GE.AND P0, PT, R17, -0x18, PT ;  /* 0xffffffe81100780c */ /* 0x000fe40003f06270 */
[----:B------:R-:W-:-:S11]  /*3060*/  LOP3.LUT R15, R15, 0x80000000, RZ, 0xc0, !PT ;  /* 0x800000000f0f7812 */ /* 0x000fd600078ec0ff */
[----:B------:R-:W-:Y:S05]  /*3070*/  @!P0 BRA `(.L_x_44) ;  /* 0x00000000008c8947 */ /* 0x000fea0003800000 */
[CCC-:B------:R-:W-:Y:S01]  /*3080*/  FFMA.RZ R0, R20.reuse, R16.reuse, R19.reuse ;  /* 0x0000001014007223 */ /* 0x1c0fe2000000c013 */
[C---:B------:R-:W-:Y:S01]  /*3090*/  IADD3 R12, PT, PT, R17.reuse, 0x20, RZ ;  /* 0x00000020110c7810 */ /* 0x040fe20007ffe0ff */
[-CC-:B------:R-:W-:Y:S01]  /*30a0*/  FFMA.RM R3, R20, R16.reuse, R19.reuse ;  /* 0x0000001014037223 */ /* 0x180fe20000004013 */
[C---:B------:R-:W-:Y:S02]  /*30b0*/  ISETP.NE.AND P2, PT, R17.reuse, RZ, PT ;  /* 0x000000ff1100720c */ /* 0x040fe40003f45270 */
[----:B------:R-:W-:Y:S01]  /*30c0*/  LOP3.LUT R11, R0, 0x7fffff, RZ, 0xc0, !PT ;  /* 0x007fffff000b7812 */ /* 0x000fe200078ec0ff */
[----:B------:R-:W-:Y:S01]  /*30d0*/  FFMA.RP R0, R20, R16, R19 ;  /* 0x0000001014007223 */ /* 0x000fe20000008013 */
[----:B------:R-:W-:Y:S01]  /*30e0*/  IMAD.MOV R16, RZ, RZ, -R17 ;  /* 0x000000ffff107224 */ /* 0x000fe200078e0a11 */
[----:B------:R-:W-:Y:S02]  /*30f0*/  ISETP.NE.AND P1, PT, R17, RZ, PT ;  /* 0x000000ff1100720c */ /* 0x000fe40003f25270 */
[----:B------:R-:W-:-:S02]  /*3100*/  LOP3.LUT R11, R11, 0x800000, RZ, 0xfc, !PT ;  /* 0x008000000b0b7812 */ /* 0x000fc400078efcff */
[----:B------:R-:W-:Y:S02]  /*3110*/  FSETP.NEU.FTZ.AND P0, PT, R0, R3, PT ;  /* 0x000000030000720b */ /* 0x000fe40003f1d000 */
[----:B------:R-:W-:Y:S02]  /*3120*/  SHF.L.U32 R12, R11, R12, RZ ;  /* 0x0000000c0b0c7219 */ /* 0x000fe400000006ff */
[----:B------:R-:W-:Y:S02]  /*3130*/  SEL R0, R16, RZ, P2 ;  /* 0x000000ff10007207 */ /* 0x000fe40001000000 */
[----:B------:R-:W-:Y:S02]  /*3140*/  ISETP.NE.AND P1, PT, R12, RZ, P1 ;  /* 0x000000ff0c00720c */ /* 0x000fe40000f25270 */
[----:B------:R-:W-:Y:S02]  /*3150*/  SHF.R.U32.HI R0, RZ, R0, R11 ;  /* 0x00000000ff007219 */ /* 0x000fe4000001160b */
[----:B------:R-:W-:-:S02]  /*3160*/  PLOP3.LUT P0, PT, P0, P1, PT, 0xf8, 0x8f ;  /* 0x00000000008f781c */ /* 0x000fc40000703f70 */
[----:B------:R-:W-:Y:S02]  /*3170*/  SHF.R.U32.HI R12, RZ, 0x1, R0 ;  /* 0x00000001ff0c7819 */ /* 0x000fe40000011600 */
[----:B------:R-:W-:-:S04]  /*3180*/  SEL R3, RZ, 0x1, !P0 ;  /* 0x00000001ff037807 */ /* 0x000fc80004000000 */
[----:B------:R-:W-:-:S04]  /*3190*/  LOP3.LUT R3, R3, 0x1, R12, 0xf8, !PT ;  /* 0x0000000103037812 */ /* 0x000fc800078ef80c */
[----:B------:R-:W-:-:S04]  /*31a0*/  LOP3.LUT R3, R3, R0, RZ, 0xc0, !PT ;  /* 0x0000000003037212 */ /* 0x000fc800078ec0ff */
[----:B------:R-:W-:-:S04]  /*31b0*/  IADD3 R12, PT, PT, R12, R3, RZ ;  /* 0x000000030c0c7210 */ /* 0x000fc80007ffe0ff */
[----:B------:R-:W-:Y:S01]  /*31c0*/  LOP3.LUT R15, R12, R15, RZ, 0xfc, !PT ;  /* 0x0000000f0c0f7212 */ /* 0x000fe200078efcff */
[----:B------:R-:W-:Y:S06]  /*31d0*/  BRA `(.L_x_44) ;  /* 0x0000000000347947 */ /* 0x000fec0003800000 */
.L_x_43:
[----:B------:R-:W-:-:S04]  /*31e0*/  LOP3.LUT R15, R15, 0x80000000, RZ, 0xc0, !PT ;  /* 0x800000000f0f7812 */ /* 0x000fc800078ec0ff */
[----:B------:R-:W-:Y:S01]  /*31f0*/  LOP3.LUT R15, R15, 0x7f800000, RZ, 0xfc, !PT ;  /* 0x7f8000000f0f7812 */ /* 0x000fe200078efcff */
[----:B------:R-:W-:Y:S06]  /*3200*/  BRA `(.L_x_44) ;  /* 0x0000000000287947 */ /* 0x000fec0003800000 */
.L_x_42:
[----:B------:R-:W-:Y:S01]  /*3210*/  IMAD R15, R12, 0x800000, R15 ;  /* 0x008000000c0f7824 */ /* 0x000fe200078e020f */
[----:B------:R-:W-:Y:S06]  /*3220*/  BRA `(.L_x_44) ;  /* 0x0000000000207947 */ /* 0x000fec0003800000 */
.L_x_41:
[----:B------:R-:W-:-:S04]  /*3230*/  LOP3.LUT R0, R3, 0x80000000, R0, 0x48, !PT ;  /* 0x8000000003007812 */ /* 0x000fc800078e4800 */
[----:B------:R-:W-:Y:S01]  /*3240*/  LOP3.LUT R15, R0, 0x7f800000, RZ, 0xfc, !PT ;  /* 0x7f800000000f7812 */ /* 0x000fe200078efcff */
[----:B------:R-:W-:Y:S06]  /*3250*/  BRA `(.L_x_44) ;  /* 0x0000000000147947 */ /* 0x000fec0003800000 */
.L_x_40:
[----:B------:R-:W-:Y:S01]  /*3260*/  LOP3.LUT R15, R3, 0x80000000, R0, 0x48, !PT ;  /* 0x80000000030f7812 */ /* 0x000fe200078e4800 */
[----:B------:R-:W-:Y:S06]  /*3270*/  BRA `(.L_x_44) ;  /* 0x00000000000c7947 */ /* 0x000fec0003800000 */
.L_x_39:
[----:B------:R-:W0:Y:S01]  /*3280*/  MUFU.RSQ R15, -QNAN ;  /* 0xffc00000000f7908 */ /* 0x000e220000001400 */
[----:B------:R-:W-:Y:S05]  /*3290*/  BRA `(.L_x_44) ;  /* 0x0000000000047947 */ /* 0x000fea0003800000 */
.L_x_38:
[----:B------:R-:W-:-:S07]  /*32a0*/  FADD.FTZ R15, R0, R3 ;  /* 0x00000003000f7221 */ /* 0x000fce0000010000 */
.L_x_44:
[----:B------:R-:W-:-:S04]  /*32b0*/  HFMA2 R3, -RZ, RZ, 0, 0 ;  /* 0x00000000ff037431 */ /* 0x000fc800000001ff */
[----:B0-----:R-:W-:Y:S05]  /*32c0*/  RET.REL.NODEC R2 `(emd_many_series_one_param_time_major_f32) ;  /* 0xffffffcc024c7950 */ /* 0x001fea0003c3ffff */
.L_x_45:
[----:B------:R-:W-:-:S00]  /*32d0*/  BRA `(.L_x_45) ;  /* 0xfffffffc00fc7947 */ /* 0x000fc0000383ffff */
[----:B------:R-:W-:-:S00]  /*32e0*/  NOP ;  /* 0x0000000000007918 */ /* 0x000fc00000000000 */
        /* <DEDUP_REMOVED lines=9> */
.L_x_93:


//--------------------- .text.emd_batch_f32       --------------------------
	.section	.text.emd_batch_f32,"ax",@progbits
	.align	128
        .global         emd_batch_f32
        .type           emd_batch_f32,@function
        .size           emd_batch_f32,(.L_x_96 - emd_batch_f32)
        .other          emd_batch_f32,@"STO_CUDA_ENTRY STV_DEFAULT"
emd_batch_f32:
.text.emd_batch_f32:
[----:B------:R-:W-:Y:S01]  /*0000*/  LDC R1, c[0x0][0x37c] ;  /* 0x0000df00ff017b82 */ /* 0x000fe20000000800 */
[----:B------:R-:W0:Y:S01]  /*0010*/  S2R R12, SR_TID.X ;  /* 0x00000000000c7919 */ /* 0x000e220000002100 */
[----:B------:R-:W0:Y:S01]  /*0020*/  LDCU UR9, c[0x0][0x360] ;  /* 0x00006c00ff0977ac */ /* 0x000e220008000800 */
[----:B------:R-:W0:Y:S01]  /*0030*/  S2R R3, SR_CTAID.X ;  /* 0x0000000000037919 */ /* 0x000e220000002500 */
[----:B------:R-:W1:Y:S01]  /*0040*/  LDCU UR4, c[0x0][0x3a4] ;  /* 0x00007480ff0477ac */ /* 0x000e620008000800 */
[----:B0-----:R-:W-:-:S05]  /*0050*/  IMAD R0, R3, UR9, R12 ;  /* 0x0000000903007c24 */ /* 0x001fca000f8e020c */
[----:B-1----:R-:W-:-:S13]  /*0060*/  ISETP.GE.AND P0, PT, R0, UR4, PT ;  /* 0x0000000400007c0c */ /* 0x002fda000bf06270 */
[----:B------:R-:W-:Y:S05]  /*0070*/  @P0 EXIT ;  /* 0x000000000000094d */ /* 0x000fea0003800000 */
[----:B------:R-:W0:Y:S01]  /*0080*/  LDC.64 R14, c[0x0][0x388] ;  /* 0x0000e200ff0e7b82 */ /* 0x000e220000000a00 */
[----:B------:R-:W1:Y:S07]  /*0090*/  LDCU.64 UR10, c[0x0][0x358] ;  /* 0x00006b00ff0a77ac */ /* 0x000e6e0008000a00 */
[----:B------:R-:W2:Y:S08]  /*00a0*/  LDC R10, c[0x0][0x3a8] ;  /* 0x0000ea00ff0a7b82 */ /* 0x000eb00000000800 */
[----:B------:R-:W3:Y:S01]  /*00b0*/  LDC R3, c[0x0][0x3a0] ;  /* 0x0000e800ff037b82 */ /* 0x000ee20000000800 */
[----:B0-----:R-:W-:-:S06]  /*00c0*/  IMAD.WIDE R14, R0, 0x4, R14 ;  /* 0x00000004000e7825 */ /* 0x001fcc00078e020e */
[----:B-1----:R-:W4:Y:S02]  /*00d0*/  LDG.E.CONSTANT R14, desc[UR10][R14.64] ;  /* 0x0000000a0e0e7981 */ /* 0x002f24000c1e9900 */
[----:B----4-:R-:W-:-:S04]  /*00e0*/  ISETP.GE.AND P0, PT, R14, 0x1, PT ;  /* 0x000000010e00780c */ /* 0x010fc80003f06270 */
[----:B--2---:R-:W-:-:S04]  /*00f0*/  ISETP.LT.OR P0, PT, R10, RZ, !P0 ;  /* 0x000000ff0a00720c */ /* 0x004fc80004701670 */
[----:B---3--:R-:W-:-:S13]  /*0100*/  ISETP.LE.OR P0, PT, R3, R10, P0 ;  /* 0x0000000a0300720c */ /* 0x008fda0000703670 */
[----:B------:R-:W-:Y:S05]  /*0110*/  @P0 EXIT ;  /* 0x000000000000094d */ /* 0x000fea0003800000 */
[----:B------:R-:W0:Y:S01]  /*0120*/  LDCU.64 UR4, c[0x0][0x3b0] ;  /* 0x00007600ff0477ac */ /* 0x000e220008000a00 */
[----:B------:R-:W-:Y:S01]  /*0130*/  IMAD R11, R0, R3, RZ ;  /* 0x00000003000b7224 */ /* 0x000fe200078e02ff */
[----:B------:R-:W-:Y:S01]  /*0140*/  ISETP.GE.AND P0, PT, R3, 0x1, PT ;  /* 0x000000010300780c */ /* 0x000fe20003f06270 */
[----:B------:R-:W-:Y:S01]  /*0150*/  IMAD.SHL.U32 R21, R14, 0x2, RZ ;  /* 0x000000020e157824 */ /* 0x000fe200078e00ff */
[----:B------:R-:W1:Y:S01]  /*0160*/  LDCU.64 UR6, c[0x0][0x3c0] ;  /* 0x00007800ff0677ac */ /* 0x000e620008000a00 */
[----:B------:R-:W-:Y:S01]  /*0170*/  IMAD.SHL.U32 R4, R11, 0x4, RZ ;  /* 0x000000040b047824 */ /* 0x000fe200078e00ff */
[----:B------:R-:W-:-:S04]  /*0180*/  SHF.R.S32.HI R2, RZ, 0x1f, R11 ;  /* 0x0000001fff027819 */ /* 0x000fc8000001140b */
[----:B------:R-:W-:Y:S02]  /*0190*/  SHF.L.U64.HI R2, R11, 0x2, R2 ;  /* 0x000000020b027819 */ /* 0x000fe40000010202 */
[C---:B0-----:R-:W-:Y:S02]  /*01a0*/  IADD3 R8, P1, PT, R4.reuse, UR4, RZ ;  /* 0x0000000404087c10 */ /* 0x041fe4000ff3e0ff */
[----:B-1----:R-:W-:Y:S02]  /*01b0*/  IADD3 R6, P2, PT, R4, UR6, RZ ;  /* 0x0000000604067c10 */ /* 0x002fe4000ff5e0ff */
[C---:B------:R-:W-:Y:S02]  /*01c0*/  IADD3.X R9, PT, PT, R2.reuse, UR5, RZ, P1, !PT ;  /* 0x0000000502097c10 */ /* 0x040fe40008ffe4ff */
[----:B------:R-:W-:Y:S01]  /*01d0*/  IADD3.X R7, PT, PT, R2, UR7, RZ, P2, !PT ;  /* 0x0000000702077c10 */ /* 0x000fe200097fe4ff */
[----:B------:R-:W-:Y:S08]  /*01e0*/  @!P0 BRA `(.L_x_46) ;  /* 0x00000004003c8947 */ /* 0x000ff00003800000 */
[----:B------:R-:W-:-:S04]  /*01f0*/  VIADDMNMX R3, R10, 0x31, R3, PT ;  /* 0x000000310a037846 */ /* 0x000fc80003800103 */
[C---:B------:R-:W-:Y:S02]  /*0200*/  ISETP.GE.AND P1, PT, R3.reuse, 0x8, PT ;  /* 0x000000080300780c */ /* 0x040fe40003f26270 */
[----:B------:R-:W-:Y:S01]  /*0210*/  VIMNMX R5, PT, PT, R3, 0x1, !PT ;  /* 0x0000000103057848 */ /* 0x000fe20007fe0100 */
[----:B------:R-:W-:-:S03]  /*0220*/  HFMA2 R3, -RZ, RZ, 0, 0 ;  /* 0x00000000ff037431 */ /* 0x000fc600000001ff */
[----:B------:R-:W-:-:S04]  /*0230*/  LOP3.LUT R24, R5, 0x7, RZ, 0xc0, !PT ;  /* 0x0000000705187812 */ /* 0x000fc800078ec0ff */
[----:B------:R-:W-:-:S03]  /*0240*/  ISETP.NE.AND P0, PT, R24, RZ, PT ;  /* 0x000000ff1800720c */ /* 0x000fc60003f05270 */
[----:B------:R-:W-:Y:S10]  /*0250*/  @!P1 BRA `(.L_x_47) ;  /* 0x0000000000949947 */ /* 0x000ff40003800000 */
[----:B------:R-:W-:Y:S01]  /*0260*/  IMAD.MOV.U32 R16, RZ, RZ, 0x10 ;  /* 0x00000010ff107424 */ /* 0x000fe200078e00ff */
[----:B------:R-:W-:Y:S01]  /*0270*/  LOP3.LUT R3, R5, 0x7ffffff8, RZ, 0xc0, !PT ;  /* 0x7ffffff805037812 */ /* 0x000fe200078ec0ff */
[----:B------:R-:W-:-:S03]  /*0280*/  IMAD.MOV.U32 R17, RZ, RZ, 0x0 ;  /* 0x00000000ff117424 */ /* 0x000fc600078e00ff */
[----:B------:R-:W-:Y:S01]  /*0290*/  IADD3 R10, PT, PT, -R3, RZ, RZ ;  /* 0x000000ff030a7210 */ /* 0x000fe20007ffe1ff */
[----:B------:R-:W-:-:S03]  /*02a0*/  IMAD.WIDE R16, R11, 0x4, R16 ;  /* 0x000000040b107825 */ /* 0x000fc600078e0210 */
[C---:B------:R-:W-:Y:S02]  /*02b0*/  IADD3 R15, P1, PT, R16.reuse, UR4, RZ ;  /* 0x00000004100f7c10 */ /* 0x040fe4000ff3e0ff */
[----:B------:R-:W-:Y:S02]  /*02c0*/  IADD3 R13, P2, PT, R16, UR6, RZ ;  /* 0x00000006100d7c10 */ /* 0x000fe4000ff5e0ff */
[C---:B------:R-:W-:Y:S02]  /*02d0*/  IADD3.X R22, PT, PT, R17.reuse, UR5, RZ, P1, !PT ;  /* 0x0000000511167c10 */ /* 0x040fe40008ffe4ff */
[----:B------:R-:W-:-:S09]  /*02e0*/  IADD3.X R20, PT, PT, R17, UR7, RZ, P2, !PT ;  /* 0x0000000711147c10 */ /* 0x000fd200097fe4ff */
.L_x_48:
[----:B0-----:R-:W-:Y:S01]  /*02f0*/  IMAD.MOV.U32 R23, RZ, RZ, 0x7fffffff ;  /* 0x7fffffffff177424 */ /* 0x001fe200078e00ff */
[----:B------:R-:W-:Y:S01]  /*0300*/  MOV R17, R22 ;  /* 0x0000001600117202 */ /* 0x000fe20000000f00 */
[----:B------:R-:W-:Y:S01]  /*0310*/  IMAD.MOV.U32 R16, RZ, RZ, R15 ;  /* 0x000000ffff107224 */ /* 0x000fe200078e000f */
[----:B------:R-:W-:Y:S01]  /*0320*/  IADD3 R10, PT, PT, R10, 0x8, RZ ;  /* 0x000000080a0a7810 */ /* 0x000fe20007ffe0ff */
[----:B------:R-:W-:Y:S02]  /*0330*/  IMAD.MOV.U32 R18, RZ, RZ, R13 ;  /* 0x000000ffff127224 */ /* 0x000fe400078e000d */
[----:B------:R-:W-:Y:S01]  /*0340*/  IMAD.MOV.U32 R19, RZ, RZ, R20 ;  /* 0x000000ffff137224 */ /* 0x000fe200078e0014 */
[----:B------:R0:W-:Y:S01]  /*0350*/  STG.E desc[UR10][R16.64+-0x10], R23 ;  /* 0xfffff01710007986 */ /* 0x0001e2000c10190a */
[----:B------:R-:W-:Y:S02]  /*0360*/  ISETP.NE.AND P1, PT, R10, RZ, PT ;  /* 0x000000ff0a00720c */ /* 0x000fe40003f25270 */
[----:B------:R-:W-:Y:S01]  /*0370*/  IADD3 R15, P2, PT, R16, 0x20, RZ ;  /* 0x00000020100f7810 */ /* 0x000fe20007f5e0ff */
[----:B------:R0:W-:Y:S01]  /*0380*/  STG.E desc[UR10][R18.64+-0x10], R23 ;  /* 0xfffff01712007986 */ /* 0x0001e2000c10190a */
[----:B------:R-:W-:-:S03]  /*0390*/  IADD3 R13, P3, PT, R18, 0x20, RZ ;  /* 0x00000020120d7810 */ /* 0x000fc60007f7e0ff */
[----:B------:R0:W-:Y:S01]  /*03a0*/  STG.E desc[UR10][R16.64+-0xc], R23 ;  /* 0xfffff41710007986 */ /* 0x0001e2000c10190a */
[----:B------:R-:W-:Y:S02]  /*03b0*/  IMAD.X R22, RZ, RZ, R17, P2 ;  /* 0x000000ffff167224 */ /* 0x000fe400010e0611 */
[----:B------:R-:W-:Y:S01]  /*03c0*/  IMAD.X R20, RZ, RZ, R19, P3 ;  /* 0x000000ffff147224 */ /* 0x000fe200018e0613 */
[----:B------:R0:W-:Y:S04]  /*03d0*/  STG.E desc[UR10][R18.64+-0xc], R23 ;  /* 0xfffff41712007986 */ /* 0x0001e8000c10190a */
        /* <DEDUP_REMOVED lines=11> */
[----:B------:R0:W-:Y:S01]  /*0490*/  STG.E desc[UR10][R18.64+0xc], R23 ;  /* 0x00000c1712007986 */ /* 0x0001e2000c10190a */
[----:B------:R-:W-:Y:S05]  /*04a0*/  @P1 BRA `(.L_x_48) ;  /* 0xfffffffc00901947 */ /* 0x000fea000383ffff */
.L_x_47:
[----:B------:R-:W-:Y:S05]  /*04b0*/  @!P0 BRA `(.L_x_46) ;  /* 0x0000000000888947 */ /* 0x000fea0003800000 */
[----:B------:R-:W-:Y:S02]  /*04c0*/  ISETP.GE.U32.AND P0, PT, R24, 0x4, PT ;  /* 0x000000041800780c */ /* 0x000fe40003f06070 */
[----:B------:R-:W-:-:S04]  /*04d0*/  LOP3.LUT R10, R5, 0x3, RZ, 0xc0, !PT ;  /* 0x00000003050a7812 */ /* 0x000fc800078ec0ff */
[----:B------:R-:W-:-:S07]  /*04e0*/  ISETP.NE.AND P1, PT, R10, RZ, PT ;  /* 0x000000ff0a00720c */ /* 0x000fce0003f25270 */
[----:B------:R-:W-:Y:S06]  /*04f0*/  @!P0 BRA `(.L_x_49) ;  /* 0x0000000000308947 */ /* 0x000fec0003800000 */
[----:B------:R-:W-:Y:S01]  /*0500*/  MOV R13, 0x7fffffff ;  /* 0x7fffffff000d7802 */ /* 0x000fe20000000f00 */
[----:B0-----:R-:W-:-:S04]  /*0510*/  IMAD.WIDE.U32 R16, R3, 0x4, R8 ;  /* 0x0000000403107825 */ /* 0x001fc800078e0008 */
[C---:B------:R-:W-:Y:S01]  /*0520*/  IMAD.WIDE.U32 R18, R3.reuse, 0x4, R6 ;  /* 0x0000000403127825 */ /* 0x040fe200078e0006 */
[----:B------:R1:W-:Y:S03]  /*0530*/  STG.E desc[UR10][R16.64], R13 ;  /* 0x0000000d10007986 */ /* 0x0003e6000c10190a */
[----:B------:R-:W-:Y:S01]  /*0540*/  VIADD R3, R3, 0x4 ;  /* 0x0000000403037836 */ /* 0x000fe20000000000 */
[----:B------:R1:W-:Y:S04]  /*0550*/  STG.E desc[UR10][R18.64], R13 ;  /* 0x0000000d12007986 */ /* 0x0003e8000c10190a */
[----:B------:R1:W-:Y:S04]  /*0560*/  STG.E desc[UR10][R16.64+0x4], R13 ;  /* 0x0000040d10007986 */ /* 0x0003e8000c10190a */
[----:B------:R1:W-:Y:S04]  /*0570*/  STG.E desc[UR10][R18.64+0x4], R13 ;  /* 0x0000040d12007986 */ /* 0x0003e8000c10190a */
[----:B------:R1:W-:Y:S04]  /*0580*/  STG.E desc[UR10][R16.64+0x8], R13 ;  /* 0x0000080d10007986 */ /* 0x0003e8000c10190a */
[----:B------:R1:W-:Y:S04]  /*0590*/  STG.E desc[UR10][R18.64+0x8], R13 ;  /* 0x0000080d12007986 */ /* 0x0003e8000c10190a */
[----:B------:R1:W-:Y:S04]  /*05a0*/  STG.E desc[UR10][R16.64+0xc], R13 ;  /* 0x00000c0d10007986 */ /* 0x0003e8000c10190a */
[----:B------:R1:W-:Y:S02]  /*05b0*/  STG.E desc[UR10][R18.64+0xc], R13 ;  /* 0x00000c0d12007986 */ /* 0x0003e4000c10190a */
.L_x_49:
[----:B------:R-:W-:Y:S05]  /*05c0*/  @!P1 BRA `(.L_x_46) ;  /* 0x0000000000449947 */ /* 0x000fea0003800000 */
[----:B------:R-:W-:Y:S02]  /*05d0*/  LOP3.LUT R5, R5, 0x1, RZ, 0xc0, !PT ;  /* 0x0000000105057812 */ /* 0x000fe400078ec0ff */
[----:B------:R-:W-:Y:S02]  /*05e0*/  ISETP.NE.AND P0, PT, R10, 0x1, PT ;  /* 0x000000010a00780c */ /* 0x000fe40003f05270 */
[----:B------:R-:W-:-:S13]  /*05f0*/  ISETP.NE.U32.AND P1, PT, R5, 0x1, PT ;  /* 0x000000010500780c */ /* 0x000fda0003f25070 */
[----:B-1----:R-:W-:Y:S01]  /*0600*/  @!P1 MOV R13, 0x7fffffff ;  /* 0x7fffffff000d9802 */ /* 0x002fe20000000f00 */
[----:B------:R-:W-:Y:S06]  /*0610*/  @!P0 BRA `(.L_x_50) ;  /* 0x0000000000208947 */ /* 0x000fec0003800000 */
[----:B------:R-:W-:Y:S02]  /*0620*/  IMAD.MOV.U32 R5, RZ, RZ, 0x7fffffff ;  /* 0x7fffffffff057424 */ /* 0x000fe400078e00ff */
[----:B0-----:R-:W-:-:S04]  /*0630*/  IMAD.WIDE.U32 R16, R3, 0x4, R8 ;  /* 0x0000000403107825 */ /* 0x001fc800078e0008 */
[C---:B------:R-:W-:Y:S01]  /*0640*/  IMAD.WIDE.U32 R18, R3.reuse, 0x4, R6 ;  /* 0x0000000403127825 */ /* 0x040fe200078e0006 */
[----:B------:R1:W-:Y:S01]  /*0650*/  STG.E desc[UR10][R16.64], R5 ;  /* 0x0000000510007986 */ /* 0x0003e2000c10190a */
[----:B------:R-:W-:-:S03]  /*0660*/  IADD3 R3, PT, PT, R3, 0x2, RZ ;  /* 0x0000000203037810 */ /* 0x000fc60007ffe0ff */
[----:B------:R1:W-:Y:S04]  /*0670*/  STG.E desc[UR10][R18.64], R5 ;  /* 0x0000000512007986 */ /* 0x0003e8000c10190a */
[----:B------:R1:W-:Y:S04]  /*0680*/  STG.E desc[UR10][R16.64+0x4], R5 ;  /* 0x0000040510007986 */ /* 0x0003e8000c10190a */
[----:B------:R1:W-:Y:S02]  /*0690*/  STG.E desc[UR10][R18.64+0x4], R5 ;  /* 0x0000040512007986 */ /* 0x0003e4000c10190a */
.L_x_50:
[----:B01----:R-:W-:-:S04]  /*06a0*/  @!P1 IMAD.WIDE.U32 R16, R3, 0x4, R8 ;  /* 0x0000000403109825 */ /* 0x003fc800078e0008 */
[----:B------:R-:W-:Y:S01]  /*06b0*/  @!P1 IMAD.WIDE.U32 R18, R3, 0x4, R6 ;  /* 0x0000000403129825 */ /* 0x000fe200078e0006 */
[----:B------:R2:W-:Y:S04]  /*06c0*/  @!P1 STG.E desc[UR10][R16.64], R13 ;  /* 0x0000000d10009986 */ /* 0x0005e8000c10190a */
[----:B------:R2:W-:Y:S02]  /*06d0*/  @!P1 STG.E desc[UR10][R18.64], R13 ;  /* 0x0000000d12009986 */ /* 0x0005e4000c10190a */
.L_x_46:
[----:B012---:R-:W0:Y:S08]  /*06e0*/  LDC.64 R18, c[0x0][0x398] ;  /* 0x0000e600ff127b82 */ /* 0x007e300000000a00 */
[----:B------:R-:W1:Y:S01]  /*06f0*/  LDC.64 R16, c[0x0][0x390] ;  /* 0x0000e400ff107b82 */ /* 0x000e620000000a00 */
[----:B------:R-:W-:Y:S01]  /*0700*/  I2FP.F32.U32 R15, R14 ;  /* 0x0000000e000f7245 */ /* 0x000fe20000201000 */
[----:B------:R-:W2:Y:S01]  /*0710*/  LDCU.64 UR4, c[0x0][0x3b8] ;  /* 0x00007700ff0477ac */ /* 0x000ea20008000a00 */
[----:B0-----:R-:W-:-:S05]  /*0720*/  IMAD.WIDE R18, R0, 0x4, R18 ;  /* 0x0000000400127825 */ /* 0x001fca00078e0212 */
[----:B------:R-:W5:Y:S01]  /*0730*/  LDG.E.CONSTANT R10, desc[UR10][R18.64] ;  /* 0x0000000a120a7981 */ /* 0x000f62000c1e9900 */
[----:B-1----:R-:W-:Y:S02]  /*0740*/  IMAD.WIDE R16, R0, 0x4, R16 ;  /* 0x0000000400107825 */ /* 0x002fe400078e0210 */
[----:B------:R-:W0:Y:S01]  /*0750*/  MUFU.RCP R0, R15 ;  /* 0x0000000f00007308 */ /* 0x000e220000001000 */
[----:B------:R-:W-:Y:S02]  /*0760*/  UMOV UR6, 0x40000000 ;  /* 0x4000000000067882 */ /* 0x000fe40000000000 */
[----:B------:R-:W-:Y:S01]  /*0770*/  IMAD.U32 R20, RZ, RZ, UR6 ;  /* 0x00000006ff147e24 */ /* 0x000fe2000f8e00ff */
[----:B--2---:R-:W-:Y:S01]  /*0780*/  IADD3 R4, P1, PT, R4, UR4, RZ ;  /* 0x0000000404047c10 */ /* 0x004fe2000ff3e0ff */
[----:B------:R1:W5:Y:S03]  /*0790*/  LDG.E.CONSTANT R13, desc[UR10][R16.64] ;  /* 0x0000000a100d7981 */ /* 0x000366000c1e9900 */
[----:B------:R-:W2:Y:S01]  /*07a0*/  FCHK P0, R20, R15 ;  /* 0x0000000f14007302 */ /* 0x000ea20000000000 */
[----:B0-----:R-:W-:-:S04]  /*07b0*/  FFMA R3, -R15, R0, 1 ;  /* 0x3f8000000f037423 */ /* 0x001fc80000000100 */
[----:B------:R-:W-:-:S04]  /*07c0*/  FFMA R0, R0, R3, R0 ;  /* 0x0000000300007223 */ /* 0x000fc80000000000 */
[----:B------:R-:W-:Y:S01]  /*07d0*/  FFMA R3, R0, 2, RZ ;  /* 0x4000000000037823 */ /* 0x000fe200000000ff */
[----:B------:R-:W-:Y:S01]  /*07e0*/  IADD3.X R5, PT, PT, R2, UR5, RZ, P1, !PT ;  /* 0x0000000502057c10 */ /* 0x000fe20008ffe4ff */
[----:B------:R-:W-:Y:S02]  /*07f0*/  BSSY.RECONVERGENT B0, `(.L_x_51) ;  /* 0x0000008000007945 */ /* 0x000fe40003800200 */
[----:B-1----:R-:W-:-:S04]  /*0800*/  FFMA R16, -R15, R3, 2 ;  /* 0x400000000f107423 */ /* 0x002fc80000000103 */
[----:B------:R-:W-:Y:S01]  /*0810*/  FFMA R0, R0, R16, R3 ;  /* 0x0000001000007223 */ /* 0x000fe20000000003 */
[----:B--2---:R-:W-:Y:S06]  /*0820*/  @!P0 BRA `(.L_x_52) ;  /* 0x0000000000108947 */ /* 0x004fec0003800000 */
[----:B------:R-:W-:Y:S02]  /*0830*/  HFMA2 R0, -RZ, RZ, 2, 0 ;  /* 0x40000000ff007431 */ /* 0x000fe400000001ff */
[----:B------:R-:W-:Y:S01]  /*0840*/  IMAD.MOV.U32 R3, RZ, RZ, R15 ;  /* 0x000000ffff037224 */ /* 0x000fe200078e000f */
[----:B------:R-:W-:-:S07]  /*0850*/  MOV R2, 0x870 ;  /* 0x0000087000027802 */ /* 0x000fce0000000f00 */
[----:B-----5:R-:W-:Y:S05]  /*0860*/  CALL.REL.NOINC `($__internal_5_$__cuda_sm3x_div_rn_noftz_f32_slowpath) ;  /* 0x0000001800ac7944 */ /* 0x020fea0003c00000 */
.L_x_52:
[----:B------:R-:W-:Y:S05]  /*0870*/  BSYNC.RECONVERGENT B0 ;  /* 0x0000000000007941 */ /* 0x000fea0003800200 */
.L_x_51:
[----:B------:R-:W-:Y:S01]  /*0880*/  MOV R3, R0 ;  /* 0x0000000000037202 */ /* 0x000fe20000000f00 */
[----:B------:R-:W-:Y:S01]  /*0890*/  MUFU.RCP R22, R15 ;  /* 0x0000000f00167308 */ /* 0x000fe20000001000 */
[----:B------:R-:W-:Y:S02]  /*08a0*/  HFMA2 R18, -RZ, RZ, 1.6015625, 24.28125 ;  /* 0x3e684e12ff127431 */ /* 0x000fe400000001ff */
[----:B------:R-:W-:Y:S01]  /*08b0*/  IMAD.MOV.U32 R20, RZ, RZ, 0x3f17acc9 ;  /* 0x3f17acc9ff147424 */ /* 0x000fe200078e00ff */
[----:B------:R-:W-:Y:S01]  /*08c0*/  FSETP.GT.AND P0, PT, |R3|, 16777216, PT ;  /* 0x4b8000000300780b */ /* 0x000fe20003f04200 */
[----:B------:R-:W-:-:S12]  /*08d0*/  BSSY.RECONVERGENT B0, `(.L_x_53) ;  /* 0x0000023000007945 */ /* 0x000fd80003800200 */
[----:B------:R-:W-:-:S04]  /*08e0*/  @P0 FMUL R3, RZ, R3 ;  /* 0x00000003ff030220 */ /* 0x000fc80000400000 */
[----:B------:R-:W-:-:S04]  /*08f0*/  FADD R2, R3, R3 ;  /* 0x0000000303027221 */ /* 0x000fc80000000000 */
[----:B------:R-:W0:Y:S08]  /*0900*/  F2I.NTZ R16, R2 ;  /* 0x0000000200107305 */ /* 0x000e300000203100 */
[----:B------:R-:W1:Y:S01]  /*0910*/  FRND R0, R2 ;  /* 0x0000000200007307 */ /* 0x000e620000201000 */
[C---:B0-----:R-:W-:Y:S01]  /*0920*/  LOP3.LUT R19, R16.reuse, 0x1, RZ, 0xc0, !PT ;  /* 0x0000000110137812 */ /* 0x041fe200078ec0ff */
[----:B------:R-:W-:-:S03]  /*0930*/  VIADD R16, R16, 0x1 ;  /* 0x0000000110107836 */ /* 0x000fc60000000000 */
[----:B------:R-:W-:Y:S02]  /*0940*/  ISETP.NE.U32.AND P1, PT, R19, 0x1, PT ;  /* 0x000000011300780c */ /* 0x000fe40003f25070 */
[----:B------:R-:W-:Y:S01]  /*0950*/  LOP3.LUT P2, RZ, R16, 0x2, RZ, 0xc0, !PT ;  /* 0x0000000210ff7812 */ /* 0x000fe2000784c0ff */
[----:B-----5:R-:W-:Y:S01]  /*0960*/  FMUL R16, R13, 4 ;  /* 0x408000000d107820 */ /* 0x020fe20000400000 */
[----:B-1----:R-:W-:Y:S01]  /*0970*/  FFMA R0, R0, -0.5, R3 ;  /* 0xbf00000000007823 */ /* 0x002fe20000000003 */
[----:B------:R-:W-:Y:S02]  /*0980*/  FFMA R3, -R15, R22, 1 ;  /* 0x3f8000000f037423 */ /* 0x000fe40000000116 */
[----:B------:R-:W0:Y:S01]  /*0990*/  FCHK P0, R16, R15 ;  /* 0x0000000f10007302 */ /* 0x000e220000000000 */
[----:B------:R-:W-:Y:S01]  /*09a0*/  FMUL R17, R0, R0 ;  /* 0x0000000000117220 */ /* 0x000fe20000400000 */
[----:B------:R-:W-:-:S03]  /*09b0*/  FFMA R3, R22, R3, R22 ;  /* 0x0000000316037223 */ /* 0x000fc60000000016 */
[C---:B------:R-:W-:Y:S01]  /*09c0*/  FFMA R2, R17.reuse, -R20, 2.550144195556640625 ;  /* 0x4023359011027423 */ /* 0x040fe20000000814 */
[C---:B------:R-:W-:Y:S01]  /*09d0*/  FFMA R18, R17.reuse, R18, -1.334560394287109375 ;  /* 0xbfaad2e011127423 */ /* 0x040fe20000000012 */
[----:B------:R-:W-:Y:S02]  /*09e0*/  FFMA R19, R0, R17, RZ ;  /* 0x0000001100137223 */ /* 0x000fe400000000ff */
[C---:B------:R-:W-:Y:S01]  /*09f0*/  FFMA R2, R17.reuse, R2, -5.1677198410034179688 ;  /* 0xc0a55df611027423 */ /* 0x040fe20000000002 */
[----:B------:R-:W-:-:S03]  /*0a00*/  FFMA R18, R17, R18, 4.0586924552917480469 ;  /* 0x4081e0cf11127423 */ /* 0x000fc60000000012 */
[----:B------:R-:W-:Y:S01]  /*0a10*/  FFMA R19, R2, R19, RZ ;  /* 0x0000001302137223 */ /* 0x000fe200000000ff */
[----:B------:R-:W-:Y:S01]  /*0a20*/  FFMA R18, R17, R18, -4.9348020553588867188 ;  /* 0xc09de9e611127423 */ /* 0x000fe20000000012 */
[----:B------:R-:W-:-:S03]  /*0a30*/  FFMA R2, R3, R16, RZ ;  /* 0x0000001003027223 */ /* 0x000fc600000000ff */
[----:B------:R-:W-:Y:S01]  /*0a40*/  FFMA R18, R17, R18, 1 ;  /* 0x3f80000011127423 */ /* 0x000fe20000000012 */
[----:B------:R-:W-:Y:S01]  /*0a50*/  FFMA R13, -R15, R2, R16 ;  /* 0x000000020f0d7223 */ /* 0x000fe20000000110 */
[----:B------:R-:W-:-:S03]  /*0a60*/  @!P1 FFMA R18, R0, 3.1415927410125732422, R19 ;  /* 0x40490fdb00129823 */ /* 0x000fc60000000013 */
[----:B------:R-:W-:Y:S01]  /*0a70*/  FFMA R2, R3, R13, R2 ;  /* 0x0000000d03027223 */ /* 0x000fe20000000002 */
[----:B------:R-:W-:Y:S01]  /*0a80*/  MOV R13, RZ ;  /* 0x000000ff000d7202 */ /* 0x000fe20000000f00 */
[----:B------:R-:W-:Y:S01]  /*0a90*/  @P2 FADD R18, RZ, -R18 ;  /* 0x80000012ff122221 */ /* 0x000fe20000000000 */
[----:B0-----:R-:W-:Y:S06]  /*0aa0*/  @!P0 BRA `(.L_x_54) ;  /* 0x0000000000148947 */ /* 0x001fec0003800000 */
[----:B------:R-:W-:Y:S01]  /*0ab0*/  IMAD.MOV.U32 R0, RZ, RZ, R16 ;  /* 0x000000ffff007224 */ /* 0x000fe200078e0010 */
[----:B------:R-:W-:Y:S02]  /*0ac0*/  MOV R3, R15 ;  /* 0x0000000f00037202 */ /* 0x000fe40000000f00 */
[----:B------:R-:W-:-:S07]  /*0ad0*/  MOV R2, 0xaf0 ;  /* 0x00000af000027802 */ /* 0x000fce0000000f00 */
[----:B------:R-:W-:Y:S05]  /*0ae0*/  CALL.REL.NOINC `($__internal_5_$__cuda_sm3x_div_rn_noftz_f32_slowpath) ;  /* 0x00000018000c7944 */ /* 0x000fea0003c00000 */
[----:B------:R-:W-:-:S07]  /*0af0*/  IMAD.MOV.U32 R2, RZ, RZ, R0 ;  /* 0x000000ffff027224 */ /* 0x000fce00078e0000 */
.L_x_54:
[----:B------:R-:W-:Y:S05]  /*0b00*/  BSYNC.RECONVERGENT B0 ;  /* 0x0000000000007941 */ /* 0x000fea0003800200 */
.L_x_53:
[----:B------:R-:W-:Y:S01]  /*0b10*/  MOV R15, R2 ;  /* 0x00000002000f7202 */ /* 0x000fe20000000f00 */
[----:B------:R-:W-:Y:S02]  /*0b20*/  HFMA2 R22, -RZ, RZ, 1.7724609375, -0.07476806640625 ;  /* 0x3f17acc9ff167431 */ /* 0x000fe400000001ff */
[----:B------:R-:W-:Y:S01]  /*0b30*/  IMAD.MOV.U32 R20, RZ, RZ, 0x3e684e12 ;  /* 0x3e684e12ff147424 */ /* 0x000fe200078e00ff */
[----:B------:R-:W-:Y:S01]  /*0b40*/  BSSY.RECONVERGENT B0, `(.L_x_55) ;  /* 0x0000025000007945 */ /* 0x000fe20003800200 */
[----:B------:R-:W-:-:S13]  /*0b50*/  FSETP.GT.AND P0, PT, |R15|, 16777216, PT ;  /* 0x4b8000000f00780b */ /* 0x000fda0003f04200 */
[----:B------:R-:W-:-:S04]  /*0b60*/  @P0 FMUL R15, RZ, R15 ;  /* 0x0000000fff0f0220 */ /* 0x000fc80000400000 */
[----:B------:R-:W-:-:S04]  /*0b70*/  FADD R2, R15, R15 ;  /* 0x0000000f0f027221 */ /* 0x000fc80000000000 */
[----:B------:R-:W0:Y:S08]  /*0b80*/  FRND R0, R2 ;  /* 0x0000000200007307 */ /* 0x000e300000201000 */
[----:B------:R-:W1:Y:S01]  /*0b90*/  F2I.NTZ R3, R2 ;  /* 0x0000000200037305 */ /* 0x000e620000203100 */
[----:B0-----:R-:W-:-:S04]  /*0ba0*/  FFMA R0, R0, -0.5, R15 ;  /* 0xbf00000000007823 */ /* 0x001fc8000000000f */
[----:B------:R-:W-:Y:S01]  /*0bb0*/  FMUL R15, R0, R0 ;  /* 0x00000000000f7220 */ /* 0x000fe20000400000 */
[C---:B-1----:R-:W-:Y:S01]  /*0bc0*/  LOP3.LUT R16, R3.reuse, 0x1, RZ, 0xc0, !PT ;  /* 0x0000000103107812 */ /* 0x042fe200078ec0ff */
[----:B------:R-:W-:Y:S02]  /*0bd0*/  VIADD R3, R3, 0x1 ;  /* 0x0000000103037836 */ /* 0x000fe40000000000 */
[C---:B------:R-:W-:Y:S01]  /*0be0*/  FFMA R20, R15.reuse, R20, -1.334560394287109375 ;  /* 0xbfaad2e00f147423 */ /* 0x040fe20000000014 */
[----:B------:R-:W-:Y:S01]  /*0bf0*/  ISETP.NE.U32.AND P0, PT, R16, 0x1, PT ;  /* 0x000000011000780c */ /* 0x000fe20003f05070 */
[C---:B------:R-:W-:Y:S02]  /*0c00*/  FFMA R16, R15.reuse, -R22, 2.550144195556640625 ;  /* 0x402335900f107423 */ /* 0x040fe40000000816 */
[----:B------:R-:W-:Y:S01]  /*0c10*/  FFMA R20, R15, R20, 4.0586924552917480469 ;  /* 0x4081e0cf0f147423 */ /* 0x000fe20000000014 */
[----:B------:R-:W-:Y:S01]  /*0c20*/  LOP3.LUT P1, RZ, R3, 0x2, RZ, 0xc0, !PT ;  /* 0x0000000203ff7812 */ /* 0x000fe2000782c0ff */
[----:B------:R-:W-:Y:S01]  /*0c30*/  FFMA R3, R0, R15, RZ ;  /* 0x0000000f00037223 */ /* 0x000fe200000000ff */
[C---:B------:R-:W-:Y:S01]  /*0c40*/  FFMA R2, R15.reuse, R16, -5.1677198410034179688 ;  /* 0xc0a55df60f027423 */ /* 0x040fe20000000010 */
[----:B------:R-:W-:-:S03]  /*0c50*/  FFMA R20, R15, R20, -4.9348020553588867188 ;  /* 0xc09de9e60f147423 */ /* 0x000fc60000000014 */
[----:B------:R-:W-:Y:S01]  /*0c60*/  FFMA R3, R2, R3, RZ ;  /* 0x0000000302037223 */ /* 0x000fe200000000ff */
[----:B------:R-:W-:-:S03]  /*0c70*/  FFMA R15, R15, R20, 1 ;  /* 0x3f8000000f0f7423 */ /* 0x000fc60000000014 */
[----:B------:R-:W-:-:S04]  /*0c80*/  @!P0 FFMA R15, R0, 3.1415927410125732422, R3 ;  /* 0x40490fdb000f8823 */ /* 0x000fc80000000003 */
[----:B------:R-:W-:-:S05]  /*0c90*/  @P1 FADD R15, RZ, -R15 ;  /* 0x8000000fff0f1221 */ /* 0x000fca0000000000 */
[----:B------:R-:W-:-:S04]  /*0ca0*/  FMNMX R15, R15, 0.99999898672103881836, PT ;  /* 0x3f7fffef0f0f7809 */ /* 0x000fc80003800000 */
[----:B------:R-:W-:-:S04]  /*0cb0*/  FMNMX R2, R15, -0.99999898672103881836, !PT ;  /* 0xbf7fffef0f027809 */ /* 0x000fc80007800000 */
[----:B------:R-:W-:-:S04]  /*0cc0*/  IADD3 R0, PT, PT, R2, 0x1800000, RZ ;  /* 0x0180000002007810 */ /* 0x000fc80007ffe0ff */
[----:B------:R-:W-:-:S04]  /*0cd0*/  LOP3.LUT R0, R0, 0x7f800000, RZ, 0xc0, !PT ;  /* 0x7f80000000007812 */ /* 0x000fc800078ec0ff */
[----:B------:R-:W-:-:S13]  /*0ce0*/  ISETP.GT.U32.AND P0, PT, R0, 0x1ffffff, PT ;  /* 0x01ffffff0000780c */ /* 0x000fda0003f04070 */
[----:B------:R-:W-:Y:S05]  /*0cf0*/  @P0 BRA `(.L_x_56) ;  /* 0x0000000000140947 */ /* 0x000fea0003800000 */
[----:B------:R-:W-:Y:S01]  /*0d00*/  IMAD.MOV.U32 R0, RZ, RZ, R2 ;  /* 0x000000ffff007224 */ /* 0x000fe200078e0002 */
[----:B------:R-:W-:-:S07]  /*0d10*/  MOV R16, 0xd30 ;  /* 0x00000d3000107802 */ /* 0x000fce0000000f00 */
[----:B------:R-:W-:Y:S05]  /*0d20*/  CALL.REL.NOINC `($__internal_3_$__cuda_sm20_rcp_rn_f32_slowpath) ;  /* 0x00000010004c7944 */ /* 0x000fea0003c00000 */
[----:B------:R-:W-:Y:S01]  /*0d30*/  MOV R19, R3 ;  /* 0x0000000300137202 */ /* 0x000fe20000000f00 */
[----:B------:R-:W-:Y:S06]  /*0d40*/  BRA `(.L_x_57) ;  /* 0x0000000000107947 */ /* 0x000fec0003800000 */
.L_x_56:
[----:B------:R-:W0:Y:S02]  /*0d50*/  MUFU.RCP R19, R2 ;  /* 0x0000000200137308 */ /* 0x000e240000001000 */
[----:B0-----:R-:W-:-:S04]  /*0d60*/  FFMA R0, R2, R19, -1 ;  /* 0xbf80000002007423 */ /* 0x001fc80000000013 */
[----:B------:R-:W-:-:S04]  /*0d70*/  FADD.FTZ R0, -R0, -RZ ;  /* 0x800000ff00007221 */ /* 0x000fc80000010100 */
[----:B------:R-:W-:-:S07]  /*0d80*/  FFMA R19, R19, R0, R19 ;  /* 0x0000000013137223 */ /* 0x000fce0000000013 */
.L_x_57:
[----:B------:R-:W-:Y:S05]  /*0d90*/  BSYNC.RECONVERGENT B0 ;  /* 0x0000000000007941 */ /* 0x000fea0003800200 */
.L_x_55:
[----:B------:R-:W-:Y:S01]  /*0da0*/  FFMA R0, R19, R19, -1 ;  /* 0xbf80000013007423 */ /* 0x000fe20000000013 */
[----:B------:R-:W-:Y:S04]  /*0db0*/  BSSY.RECONVERGENT B0, `(.L_x_58) ;  /* 0x000000d000007945 */ /* 0x000fe80003800200 */
[----:B------:R-:W-:-:S04]  /*0dc0*/  FMNMX R3, RZ, R0, !PT ;  /* 0x00000000ff037209 */ /* 0x000fc80007800000 */
[----:B------:R0:W1:Y:S01]  /*0dd0*/  MUFU.RSQ R2, R3 ;  /* 0x0000000300027308 */ /* 0x0000620000001400 */
[----:B------:R-:W-:-:S05]  /*0de0*/  VIADD R0, R3, 0xf3000000 ;  /* 0xf300000003007836 */ /* 0x000fca0000000000 */
[----:B------:R-:W-:-:S13]  /*0df0*/  ISETP.GT.U32.AND P0, PT, R0, 0x727fffff, PT ;  /* 0x727fffff0000780c */ /* 0x000fda0003f04070 */
[----:B01----:R-:W-:Y:S05]  /*0e00*/  @!P0 BRA `(.L_x_59) ;  /* 0x00000000000c8947 */ /* 0x003fea0003800000 */
[----:B------:R-:W-:-:S07]  /*0e10*/  MOV R20, 0xe30 ;  /* 0x00000e3000147802 */ /* 0x000fce0000000f00 */
[----:B------:R-:W-:Y:S05]  /*0e20*/  CALL.REL.NOINC `($__internal_4_$__cuda_sm20_sqrt_rn_f32_slowpath) ;  /* 0x0000001000dc7944 */ /* 0x000fea0003c00000 */
[----:B------:R-:W-:Y:S05]  /*0e30*/  BRA `(.L_x_60) ;  /* 0x0000000000107947 */ /* 0x000fea0003800000 */
.L_x_59:
[----:B------:R-:W-:Y:S01]  /*0e40*/  FMUL.FTZ R0, R3, R2 ;  /* 0x0000000203007220 */ /* 0x000fe20000410000 */
[----:B------:R-:W-:-:S03]  /*0e50*/  FMUL.FTZ R2, R2, 0.5 ;  /* 0x3f00000002027820 */ /* 0x000fc60000410000 */
[----:B------:R-:W-:-:S04]  /*0e60*/  FFMA R3, -R0, R0, R3 ;  /* 0x0000000000037223 */ /* 0x000fc80000000103 */
[----:B------:R-:W-:-:S07]  /*0e70*/  FFMA R0, R3, R2, R0 ;  /* 0x0000000203007223 */ /* 0x000fce0000000000 */
.L_x_60:
[----:B------:R-:W-:Y:S05]  /*0e80*/  BSYNC.RECONVERGENT B0 ;  /* 0x0000000000007941 */ /* 0x000fea0003800200 */
.L_x_58:
[----:B------:R-:W-:Y:S01]  /*0e90*/  I2FP.F32.U32 R2, R21 ;  /* 0x0000001500027245 */ /* 0x000fe20000201000 */
[----:B------:R-:W-:Y:S01]  /*0ea0*/  FADD R19, -R0, R19 ;  /* 0x0000001300137221 */ /* 0x000fe20000000100 */
[----:B------:R-:W-:Y:S02]  /*0eb0*/  BSSY.RECONVERGENT B0, `(.L_x_61) ;  /* 0x0000010000007945 */ /* 0x000fe40003800200 */
[----:B------:R-:W-:-:S04]  /*0ec0*/  IADD3 R3, PT, PT, R2, 0x1800000, RZ ;  /* 0x0180000002037810 */ /* 0x000fc80007ffe0ff */
[----:B------:R-:W-:-:S04]  /*0ed0*/  LOP3.LUT R3, R3, 0x7f800000, RZ, 0xc0, !PT ;  /* 0x7f80000003037812 */ /* 0x000fc800078ec0ff */
[----:B------:R-:W-:Y:S01]  /*0ee0*/  ISETP.GT.U32.AND P0, PT, R3, 0x1ffffff, PT ;  /* 0x01ffffff0300780c */ /* 0x000fe20003f04070 */
[----:B------:R-:W-:-:S04]  /*0ef0*/  FADD R3, R19, 1 ;  /* 0x3f80000013037421 */ /* 0x000fc80000000000 */
[----:B------:R-:W-:-:S08]  /*0f00*/  FMUL R18, R18, R3 ;  /* 0x0000000312127220 */ /* 0x000fd00000400000 */
[----:B------:R-:W-:Y:S05]  /*0f10*/  @P0 BRA `(.L_x_62) ;  /* 0x0000000000140947 */ /* 0x000fea0003800000 */
[----:B------:R-:W-:Y:S01]  /*0f20*/  IMAD.MOV.U32 R0, RZ, RZ, R2 ;  /* 0x000000ffff007224 */ /* 0x000fe200078e0002 */
[----:B------:R-:W-:-:S07]  /*0f30*/  MOV R16, 0xf50 ;  /* 0x00000f5000107802 */ /* 0x000fce0000000f00 */
[----:B------:R-:W-:Y:S05]  /*0f40*/  CALL.REL.NOINC `($__internal_3_$__cuda_sm20_rcp_rn_f32_slowpath) ;  /* 0x0000000c00c47944 */ /* 0x000fea0003c00000 */
[----:B------:R-:W-:Y:S01]  /*0f50*/  MOV R0, R3 ;  /* 0x0000000300007202 */ /* 0x000fe20000000f00 */
[----:B------:R-:W-:Y:S06]  /*0f60*/  BRA `(.L_x_63) ;  /* 0x0000000000107947 */ /* 0x000fec0003800000 */
.L_x_62:
[----:B------:R-:W0:Y:S02]  /*0f70*/  MUFU.RCP R3, R2 ;  /* 0x0000000200037308 */ /* 0x000e240000001000 */
[----:B0-----:R-:W-:-:S04]  /*0f80*/  FFMA R0, R2, R3, -1 ;  /* 0xbf80000002007423 */ /* 0x001fc80000000003 */
[----:B------:R-:W-:-:S04]  /*0f90*/  FADD.FTZ R0, -R0, -RZ ;  /* 0x800000ff00007221 */ /* 0x000fc80000010100 */
[----:B------:R-:W-:-:S07]  /*0fa0*/  FFMA R0, R3, R0, R3 ;  /* 0x0000000003007223 */ /* 0x000fce0000000003 */
.L_x_63:
[----:B------:R-:W-:Y:S05]  /*0fb0*/  BSYNC.RECONVERGENT B0 ;  /* 0x0000000000007941 */ /* 0x000fea0003800200 */
.L_x_61:
[----:B------:R-:W0:Y:S08]  /*0fc0*/  LDC R23, c[0x0][0x3a8] ;  /* 0x0000ea00ff177b82 */ /* 0x000e300000000800 */
[----:B------:R-:W0:Y:S01]  /*0fd0*/  LDC.64 R2, c[0x0][0x380] ;  /* 0x0000e000ff027b82 */ /* 0x000e220000000a00 */
[----:B------:R-:W1:Y:S01]  /*0fe0*/  LDCU UR12, c[0x0][0x3a8] ;  /* 0x00007500ff0c77ac */ /* 0x000e620008000800 */
[----:B------:R-:W2:Y:S06]  /*0ff0*/  LDCU UR13, c[0x0][0x3a0] ;  /* 0x00007400ff0d77ac */ /* 0x000eac0008000800 */
[----:B------:R-:W3:Y:S01]  /*1000*/  LDC R16, c[0x0][0x3a0] ;  /* 0x0000e800ff107b82 */ /* 0x000ee20000000800 */
[----:B------:R-:W4:Y:S01]  /*1010*/  LDCU.64 UR14, c[0x0][0x380] ;  /* 0x00007000ff0e77ac */ /* 0x000f220008000a00 */
[----:B0-----:R-:W-:-:S05]  /*1020*/  IMAD.WIDE.U32 R2, R23, 0x4, R2 ;  /* 0x0000000417027825 */ /* 0x001fca00078e0002 */
[----:B------:R-:W5:Y:S01]  /*1030*/  LDG.E.CONSTANT R20, desc[UR10][R2.64] ;  /* 0x0000000a02147981 */ /* 0x000f62000c1e9900 */
[----:B------:R-:W-:Y:S02]  /*1040*/  IMAD R23, R14, 0x2, R23 ;  /* 0x000000020e177824 */ /* 0x000fe400078e0217 */
[----:B------:R-:W-:Y:S01]  /*1050*/  HFMA2 R22, -RZ, RZ, 0, 0 ;  /* 0x00000000ff167431 */ /* 0x000fe200000001ff */
[----:B------:R-:W-:Y:S01]  /*1060*/  CS2R R24, SRZ ;  /* 0x0000000000187805 */ /* 0x000fe2000001ff00 */
[----:B------:R-:W-:Y:S01]  /*1070*/  UMOV UR4, URZ ;  /* 0x000000ff00047c82 */ /* 0x000fe20008000000 */
[----:B------:R-:W-:Y:S01]  /*1080*/  UMOV UR5, URZ ;  /* 0x000000ff00057c82 */ /* 0x000fe20008000000 */
[----:B---3--:R-:W-:Y:S02]  /*1090*/  VIADDMNMX R23, R23, 0xffffffff, R16, PT ;  /* 0xffffffff17177846 */ /* 0x008fe40003800110 */
[----:B------:R-:W-:Y:S01]  /*10a0*/  CS2R R16, SRZ ;  /* 0x0000000000107805 */ /* 0x000fe2000001ff00 */
[--C-:B-----5:R-:W-:Y:S01]  /*10b0*/  IMAD.MOV.U32 R27, RZ, RZ, R20.reuse ;  /* 0x000000ffff1b7224 */ /* 0x120fe200078e0014 */
[-C--:B------:R-:W-:Y:S01]  /*10c0*/  MOV R29, R20.reuse ;  /* 0x00000014001d7202 */ /* 0x080fe20000000f00 */
[--C-:B------:R-:W-:Y:S01]  /*10d0*/  IMAD.MOV.U32 R26, RZ, RZ, R20.reuse ;  /* 0x000000ffff1a7224 */ /* 0x100fe200078e0014 */
[----:B------:R-:W-:Y:S01]  /*10e0*/  MOV R33, R20 ;  /* 0x0000001400217202 */ /* 0x000fe20000000f00 */
[----:B-12-4-:R-:W-:-:S07]  /*10f0*/  IMAD.MOV.U32 R30, RZ, RZ, R20 ;  /* 0x000000ffff1e7224 */ /* 0x016fce00078e0014 */
.L_x_67:
[----:B------:R-:W-:Y:S01]  /*1100*/  ISETP.LE.U32.AND P0, PT, R21, UR5, PT ;  /* 0x0000000515007c0c */ /* 0x000fe2000bf03070 */
[----:B------:R-:W-:Y:S01]  /*1110*/  UIADD3 UR8, UPT, UPT, UR5, UR12, URZ ;  /* 0x0000000c05087290 */ /* 0x000fe2000fffe0ff */
[----:B------:R-:W-:-:S03]  /*1120*/  MOV R28, R20 ;  /* 0x00000014001c7202 */ /* 0x000fc60000000f00 */
[----:B------:R-:W-:-:S06]  /*1130*/  UIMAD.WIDE.U32 UR6, UR8, 0x4, UR14 ;  /* 0x00000004080678a5 */ /* 0x000fcc000f8e000e */
[----:B01----:R-:W-:Y:S01]  /*1140*/  MOV R2, UR6 ;  /* 0x0000000600027c02 */ /* 0x003fe20008000f00 */
[----:B------:R-:W-:Y:S01]  /*1150*/  IMAD.U32 R3, RZ, RZ, UR7 ;  /* 0x00000007ff037e24 */ /* 0x000fe2000f8e00ff */
[----:B------:R-:W-:-:S04]  /*1160*/  @P0 IADD3 R15, PT, PT, -R21, UR8, RZ ;  /* 0x00000008150f0c10 */ /* 0x000fc8000fffe1ff */
[----:B------:R-:W2:Y:S01]  /*1170*/  LDG.E.CONSTANT R20, desc[UR10][R2.64] ;  /* 0x0000000a02147981 */ /* 0x000ea2000c1e9900 */
[----:B------:R-:W-:-:S06]  /*1180*/  @P0 IMAD.WIDE R14, R15, 0x4, R4 ;  /* 0x000000040f0e0825 */ /* 0x000fcc00078e0204 */
[----:B------:R0:W5:Y:S01]  /*1190*/  @P0 LDG.E R14, desc[UR10][R14.64] ;  /* 0x0000000a0e0e0981 */ /* 0x000162000c1e1900 */
[----:B------:R-:W1:Y:S01]  /*11a0*/  S2UR UR8, SR_CgaCtaId ;  /* 0x00000000000879c3 */ /* 0x000e620000008800 */
[----:B------:R-:W-:Y:S01]  /*11b0*/  UISETP.GE.U32.AND UP0, UPT, UR5, 0x2, UPT ;  /* 0x000000020500788c */ /* 0x000fe2000bf06070 */
[----:B------:R-:W-:Y:S01]  /*11c0*/  IMAD.MOV.U32 R31, RZ, RZ, R26 ;  /* 0x000000ffff1f7224 */ /* 0x000fe200078e001a */
[----:B------:R-:W-:Y:S01]  /*11d0*/  UISETP.GE.U32.AND UP1, UPT, UR5, 0x32, UPT ;  /* 0x000000320500788c */ /* 0x000fe2000bf26070 */
[----:B--2---:R-:W-:-:S06]  /*11e0*/  MOV R26, R20 ;  /* 0x00000014001a7202 */ /* 0x004fcc0000000f00 */
[----:B01----:R-:W-:Y:S05]  /*11f0*/  BRA.U !UP0, `(.L_x_64) ;  /* 0x0000000108307547 */ /* 0x003fea000b800000 */
[C---:B------:R-:W-:Y:S01]  /*1200*/  FADD R2, -R19.reuse, 1 ;  /* 0x3f80000013027421 */ /* 0x040fe20000000100 */
[-C--:B------:R-:W-:Y:S01]  /*1210*/  FMUL R3, R19, -R30.reuse ;  /* 0x8000001e13037220 */ /* 0x080fe20000400000 */
[----:B------:R-:W-:Y:S01]  /*1220*/  FADD R26, R20, -R33 ;  /* 0x80000021141a7221 */ /* 0x000fe20000000000 */
[CC--:B------:R-:W-:Y:S01]  /*1230*/  FSETP.GT.AND P2, PT, R31.reuse, R30.reuse, PT ;  /* 0x0000001e1f00720b */ /* 0x0c0fe20003f44000 */
[----:B------:R-:W-:Y:S01]  /*1240*/  FMUL R2, R2, 0.5 ;  /* 0x3f00000002027820 */ /* 0x000fe20000400000 */
[----:B------:R-:W-:Y:S01]  /*1250*/  FFMA R3, R18, R31, R3 ;  /* 0x0000001f12037223 */ /* 0x000fe20000000003 */
[----:B------:R-:W-:-:S03]  /*1260*/  FSETP.GEU.AND P4, PT, R31, R30, PT ;  /* 0x0000001e1f00720b */ /* 0x000fc60003f8e000 */
[----:B------:R-:W-:-:S05]  /*1270*/  FFMA R26, R2, R26, R3 ;  /* 0x0000001a021a7223 */ /* 0x000fca0000000003 */
[CC--:B------:R-:W-:Y:S02]  /*1280*/  FSETP.GT.AND P1, PT, R31.reuse, R26.reuse, PT ;  /* 0x0000001a1f00720b */ /* 0x0c0fe40003f24000 */
[----:B------:R-:W-:-:S11]  /*1290*/  FSETP.GEU.AND P3, PT, R31, R26, PT ;  /* 0x0000001a1f00720b */ /* 0x000fd60003f6e000 */
[C---:B------:R-:W-:Y:S02]  /*12a0*/  @P1 FSEL R29, R31.reuse, R29, P2 ;  /* 0x0000001d1f1d1208 */ /* 0x040fe40001000000 */
[----:B------:R-:W-:-:S07]  /*12b0*/  @!P3 FSEL R27, R31, R27, !P4 ;  /* 0x0000001b1f1bb208 */ /* 0x000fce0006000000 */
.L_x_64:
[----:B------:R-:W-:Y:S05]  /*12c0*/  BRA.U !UP1, `(.L_x_65) ;  /* 0x0000000109687547 */ /* 0x000fea000b800000 */
[----:B------:R-:W0:Y:S01]  /*12d0*/  S2UR UR7, SR_CgaCtaId ;  /* 0x00000000000779c3 */ /* 0x000e220000008800 */
[----:B------:R-:W-:Y:S01]  /*12e0*/  IMAD.MOV.U32 R3, RZ, RZ, 0x32 ;  /* 0x00000032ff037424 */ /* 0x000fe200078e00ff */
[----:B------:R-:W-:Y:S01]  /*12f0*/  UMOV UR6, 0x400 ;  /* 0x0000040000067882 */ /* 0x000fe20000000000 */
[----:B------:R-:W-:Y:S02]  /*1300*/  MOV R33, UR9 ;  /* 0x0000000900217c02 */ /* 0x000fe40008000f00 */
[----:B------:R-:W-:Y:S01]  /*1310*/  IMAD R2, R12, R3, UR4 ;  /* 0x000000040c027e24 */ /* 0x000fe2000f8e0203 */
[----:B0-----:R-:W-:-:S06]  /*1320*/  ULEA UR6, UR7, UR6, 0x18 ;  /* 0x0000000607067291 */ /* 0x001fcc000f8ec0ff */
[----:B------:R-:W-:-:S05]  /*1330*/  LEA R2, R2, UR6, 0x2 ;  /* 0x0000000602027c11 */ /* 0x000fca000f8e10ff */
[----:B------:R-:W0:Y:S01]  /*1340*/  LDS R30, [R2] ;  /* 0x00000000021e7984 */ /* 0x000e220000000800 */
[----:B------:R-:W-:-:S06]  /*1350*/  IMAD R33, R33, 0xc8, R2 ;  /* 0x000000c821217824 */ /* 0x000fcc00078e0202 */
[----:B------:R-:W1:Y:S01]  /*1360*/  LDS R33, [R33] ;  /* 0x0000000021217984 */ /* 0x000e620000000800 */
[C---:B0-----:R-:W-:Y:S01]  /*1370*/  FSETP.GE.AND P1, PT, |R17|.reuse, |R30|, PT ;  /* 0x4000001e1100720b */ /* 0x041fe20003f26200 */
[----:B------:R-:W-:-:S04]  /*1380*/  FADD R3, R17, -R30 ;  /* 0x8000001e11037221 */ /* 0x000fc80000000000 */
[--C-:B------:R-:W-:Y:S01]  /*1390*/  FADD R32, -R30, -R3.reuse ;  /* 0x800000031e207221 */ /* 0x100fe20000000100 */
[C---:B------:R-:W-:Y:S01]  /*13a0*/  FADD R15, R17.reuse, -R3 ;  /* 0x80000003110f7221 */ /* 0x040fe20000000000 */
[C---:B-1----:R-:W-:Y:S01]  /*13b0*/  FSETP.GE.AND P2, PT, |R16|.reuse, |R33|, PT ;  /* 0x400000211000720b */ /* 0x042fe20003f46200 */
[C---:B------:R-:W-:Y:S01]  /*13c0*/  FADD R34, R16.reuse, -R33 ;  /* 0x8000002110227221 */ /* 0x040fe20000000000 */
[----:B------:R-:W-:Y:S01]  /*13d0*/  FADD R32, R17, R32 ;  /* 0x0000002011207221 */ /* 0x000fe20000000000 */
[----:B------:R-:W-:Y:S02]  /*13e0*/  IMAD.MOV.U32 R17, RZ, RZ, R3 ;  /* 0x000000ffff117224 */ /* 0x000fe400078e0003 */
[--C-:B------:R-:W-:Y:S01]  /*13f0*/  FADD R2, R16, -R34.reuse ;  /* 0x8000002210027221 */ /* 0x100fe20000000000 */
[----:B------:R-:W-:Y:S01]  /*1400*/  @P1 FADD R32, -R30, R15 ;  /* 0x0000000f1e201221 */ /* 0x000fe20000000100 */
[----:B------:R-:W-:-:S03]  /*1410*/  FADD R15, -R33, -R34 ;  /* 0x80000022210f7221 */ /* 0x000fc60000000100 */
[----:B------:R-:W-:Y:S01]  /*1420*/  FADD R25, R25, R32 ;  /* 0x0000002019197221 */ /* 0x000fe20000000000 */
[----:B------:R-:W-:Y:S01]  /*1430*/  FADD R15, R16, R15 ;  /* 0x0000000f100f7221 */ /* 0x000fe20000000000 */
[----:B------:R-:W-:Y:S01]  /*1440*/  MOV R16, R34 ;  /* 0x0000002200107202 */ /* 0x000fe20000000f00 */
[----:B------:R-:W-:-:S04]  /*1450*/  @P2 FADD R15, -R33, R2 ;  /* 0x00000002210f2221 */ /* 0x000fc80000000100 */
[----:B------:R-:W-:-:S07]  /*1460*/  FADD R24, R24, R15 ;  /* 0x0000000f18187221 */ /* 0x000fce0000000000 */
.L_x_65:
[----:B------:R-:W-:Y:S01]  /*1470*/  FMUL R2, R10, R29 ;  /* 0x0000001d0a027220 */ /* 0x000fe20000400000 */
[----:B------:R-:W-:Y:S01]  /*1480*/  IMAD.MOV.U32 R15, RZ, RZ, 0x32 ;  /* 0x00000032ff0f7424 */ /* 0x000fe200078e00ff */
[----:B------:R-:W-:Y:S01]  /*1490*/  UMOV UR6, 0x400 ;  /* 0x0000040000067882 */ /* 0x000fe20000000000 */
[----:B------:R-:W-:Y:S01]  /*14a0*/  FADD R35, R26, R13 ;  /* 0x0000000d1a237221 */ /* 0x000fe20000000000 */
[--C-:B------:R-:W-:Y:S01]  /*14b0*/  FADD R30, R2, R17.reuse ;  /* 0x00000011021e7221 */ /* 0x100fe20000000000 */
[----:B------:R-:W-:Y:S01]  /*14c0*/  FSETP.GE.AND P1, PT, |R17|, |R2|, PT ;  /* 0x400000021100720b */ /* 0x000fe20003f26200 */
[----:B------:R-:W-:Y:S01]  /*14d0*/  ULEA UR6, UR8, UR6, 0x18 ;  /* 0x0000000608067291 */ /* 0x000fe2000f8ec0ff */
[----:B------:R-:W-:Y:S02]  /*14e0*/  IMAD R15, R12, R15, UR4 ;  /* 0x000000040c0f7e24 */ /* 0x000fe4000f8e020f */
[----:B------:R-:W-:Y:S01]  /*14f0*/  FADD R32, R2, -R30 ;  /* 0x8000001e02207221 */ /* 0x000fe20000000000 */
[--C-:B------:R-:W-:Y:S01]  /*1500*/  FADD R3, -R30, R17.reuse ;  /* 0x000000111e037221 */ /* 0x100fe20000000100 */
[----:B------:R-:W-:Y:S01]  /*1510*/  MOV R34, UR9 ;  /* 0x0000000900227c02 */ /* 0x000fe20008000f00 */
[----:B------:R-:W-:Y:S01]  /*1520*/  UISETP.GE.U32.AND UP0, UPT, UR5, 0x31, UPT ;  /* 0x000000310500788c */ /* 0x000fe2000bf06070 */
[----:B------:R-:W-:Y:S01]  /*1530*/  FADD R32, R32, R17 ;  /* 0x0000001120207221 */ /* 0x000fe20000000000 */
[----:B------:R-:W-:Y:S01]  /*1540*/  LEA R17, R15, UR6, 0x2 ;  /* 0x000000060f117c11 */ /* 0x000fe2000f8e10ff */
[----:B------:R-:W-:Y:S01]  /*1550*/  UIADD3 UR6, UPT, UPT, UR5, UR12, URZ ;  /* 0x0000000c05067290 */ /* 0x000fe2000fffe0ff */
[----:B------:R-:W-:Y:S01]  /*1560*/  PLOP3.LUT P2, PT, PT, PT, PT, 0x8, 0x80 ;  /* 0x000000000080781c */ /* 0x000fe20003f4e170 */
[----:B------:R-:W-:Y:S01]  /*1570*/  UIADD3 UR4, UPT, UPT, UR4, 0x1, URZ ;  /* 0x0000000104047890 */ /* 0x000fe2000fffe0ff */
[----:B------:R-:W-:Y:S01]  /*1580*/  @P1 FADD R32, R2, R3 ;  /* 0x0000000302201221 */ /* 0x000fe20000000000 */
[----:B------:R-:W-:Y:S01]  /*1590*/  FMUL R3, R10, R27 ;  /* 0x0000001b0a037220 */ /* 0x000fe20000400000 */
[----:B------:R-:W-:Y:S01]  /*15a0*/  IMAD R34, R34, 0xc8, R17 ;  /* 0x000000c822227824 */ /* 0x000fe200078e0211 */
[----:B------:R0:W-:Y:S01]  /*15b0*/  STS [R17], R2 ;  /* 0x0000000211007388 */ /* 0x0001e20000000800 */
[----:B------:R-:W-:Y:S01]  /*15c0*/  FADD R25, R32, R25 ;  /* 0x0000001920197221 */ /* 0x000fe20000000000 */
[C---:B------:R-:W-:Y:S01]  /*15d0*/  FADD R33, R3.reuse, R16 ;  /* 0x0000001003217221 */ /* 0x040fe20000000000 */
[----:B------:R-:W-:Y:S01]  /*15e0*/  FSETP.GE.AND P1, PT, |R16|, |R3|, PT ;  /* 0x400000031000720b */ /* 0x000fe20003f26200 */
[----:B------:R1:W-:Y:S02]  /*15f0*/  STS [R34], R3 ;  /* 0x0000000322007388 */ /* 0x0003e40000000800 */
[----:B------:R-:W-:-:S04]  /*1600*/  FADD R15, R3, -R33 ;  /* 0x80000021030f7221 */ /* 0x000fc80000000000 */
[--C-:B------:R-:W-:Y:S01]  /*1610*/  FADD R15, R15, R16.reuse ;  /* 0x000000100f0f7221 */ /* 0x100fe20000000000 */
[----:B------:R-:W-:-:S05]  /*1620*/  FADD R16, -R33, R16 ;  /* 0x0000001021107221 */ /* 0x000fca0000000100 */
[----:B------:R-:W-:Y:S01]  /*1630*/  @P1 FADD R15, R3, R16 ;  /* 0x00000010030f1221 */ /* 0x000fe20000000000 */
[C---:B-----5:R-:W-:Y:S01]  /*1640*/  @P0 FSETP.GE.AND P1, PT, |R35|.reuse, |R14|, PT ;  /* 0x4000000e2300020b */ /* 0x060fe20003f26200 */
[----:B------:R-:W-:Y:S02]  /*1650*/  @P0 FADD R16, R35, -R14 ;  /* 0x8000000e23100221 */ /* 0x000fe40000000000 */
[----:B------:R-:W-:Y:S01]  /*1660*/  FADD R24, R15, R24 ;  /* 0x000000180f187221 */ /* 0x000fe20000000000 */
[----:B------:R-:W-:Y:S01]  /*1670*/  @P0 PLOP3.LUT P2, PT, P1, PT, PT, 0x80, 0x8 ;  /* 0x000000000008081c */ /* 0x000fe20000f4f070 */
[--C-:B0-----:R-:W-:Y:S01]  /*1680*/  @P0 FADD R2, -R14, -R16.reuse ;  /* 0x800000100e020221 */ /* 0x101fe20000000100 */
[----:B-1----:R-:W-:Y:S01]  /*1690*/  @P0 FADD R3, R35, -R16 ;  /* 0x8000001023030221 */ /* 0x002fe20000000000 */
[----:B------:R-:W-:Y:S02]  /*16a0*/  FSETP.GE.AND P1, PT, |R13|, |R26|, PT ;  /* 0x4000001a0d00720b */ /* 0x000fe40003f26200 */
[----:B------:R-:W-:-:S08]  /*16b0*/  @P0 FADD R17, R35, R2 ;  /* 0x0000000223110221 */ /* 0x000fd00000000000 */
[----:B------:R-:W-:Y:S01]  /*16c0*/  @P2 FADD R17, -R14, R3 ;  /* 0x000000030e112221 */ /* 0x000fe20000000100 */
[----:B------:R-:W-:Y:S02]  /*16d0*/  IMAD.U32 R3, RZ, RZ, UR6 ;  /* 0x00000006ff037e24 */ /* 0x000fe4000f8e00ff */
[----:B------:R-:W-:Y:S02]  /*16e0*/  FADD R14, R26, -R35 ;  /* 0x800000231a0e7221 */ /* 0x000fe40000000000 */
[----:B------:R-:W-:-:S04]  /*16f0*/  IMAD.WIDE.U32 R2, R3, 0x4, R4 ;  /* 0x0000000403027825 */ /* 0x000fc800078e0004 */
[--C-:B------:R-:W-:Y:S01]  /*1700*/  FADD R37, R14, R13.reuse ;  /* 0x0000000d0e257221 */ /* 0x100fe20000000000 */
[----:B------:R-:W-:Y:S01]  /*1710*/  FADD R13, -R35, R13 ;  /* 0x0000000d230d7221 */ /* 0x000fe20000000100 */
[----:B------:R-:W-:Y:S01]  /*1720*/  @P0 MOV R35, R16 ;  /* 0x0000001000230202 */ /* 0x000fe20000000f00 */
[----:B------:R0:W-:Y:S02]  /*1730*/  STG.E desc[UR10][R2.64], R26 ;  /* 0x0000001a02007986 */ /* 0x0001e4000c10190a */
[----:B------:R-:W-:-:S04]  /*1740*/  @P1 FADD R37, R26, R13 ;  /* 0x0000000d1a251221 */ /* 0x000fc80000000000 */
[----:B------:R-:W-:-:S04]  /*1750*/  FADD R22, R37, R22 ;  /* 0x0000001625167221 */ /* 0x000fc80000000000 */
[----:B------:R-:W-:Y:S01]  /*1760*/  @P0 FADD R22, R22, R17 ;  /* 0x0000001116160221 */ /* 0x000fe20000000000 */
[----:B------:R-:W-:Y:S06]  /*1770*/  BRA.U !UP0, `(.L_x_66) ;  /* 0x0000000108287547 */ /* 0x000fec000b800000 */
[----:B------:R-:W-:Y:S01]  /*1780*/  FADD R13, R25, R30 ;  /* 0x0000001e190d7221 */ /* 0x000fe20000000000 */
[----:B------:R-:W-:Y:S02]  /*1790*/  IMAD.U32 R15, RZ, RZ, UR6 ;  /* 0x00000006ff0f7e24 */ /* 0x000fe4000f8e00ff */
[----:B------:R-:W-:Y:S01]  /*17a0*/  FADD R16, R24, R33 ;  /* 0x0000002118107221 */ /* 0x000fe20000000000 */
[----:B------:R-:W-:Y:S01]  /*17b0*/  MOV R17, UR6 ;  /* 0x0000000600117c02 */ /* 0x000fe20008000f00 */
[----:B------:R-:W-:Y:S01]  /*17c0*/  FMUL R13, R13, 0.019999999552965164185 ;  /* 0x3ca3d70a0d0d7820 */ /* 0x000fe20000400000 */
[----:B------:R-:W-:-:S04]  /*17d0*/  IMAD.WIDE.U32 R14, R15, 0x4, R8 ;  /* 0x000000040f0e7825 */ /* 0x000fc800078e0008 */
[----:B------:R-:W-:Y:S01]  /*17e0*/  FMUL R37, R16, 0.019999999552965164185 ;  /* 0x3ca3d70a10257820 */ /* 0x000fe20000400000 */
[----:B------:R-:W-:Y:S01]  /*17f0*/  IMAD.WIDE.U32 R16, R17, 0x4, R6 ;  /* 0x0000000411107825 */ /* 0x000fe200078e0006 */
[----:B------:R1:W-:Y:S04]  /*1800*/  STG.E desc[UR10][R14.64], R13 ;  /* 0x0000000d0e007986 */ /* 0x0003e8000c10190a */
[----:B------:R1:W-:Y:S02]  /*1810*/  STG.E desc[UR10][R16.64], R37 ;  /* 0x0000002510007986 */ /* 0x0003e4000c10190a */
.L_x_66:
[----:B------:R-:W-:Y:S01]  /*1820*/  UIADD3 UR5, UPT, UPT, UR5, 0x1, URZ ;  /* 0x0000000105057890 */ /* 0x000fe2000fffe0ff */
[----:B-1----:R-:W-:Y:S01]  /*1830*/  MOV R16, R33 ;  /* 0x0000002100107202 */ /* 0x002fe20000000f00 */
[----:B------:R-:W-:Y:S01]  /*1840*/  UISETP.NE.AND UP0, UPT, UR4, 0x32, UPT ;  /* 0x000000320400788c */ /* 0x000fe2000bf05270 */
[----:B------:R-:W-:Y:S01]  /*1850*/  IMAD.MOV.U32 R17, RZ, RZ, R30 ;  /* 0x000000ffff117224 */ /* 0x000fe200078e001e */
[----:B------:R-:W-:Y:S01]  /*1860*/  UIADD3 UR6, UPT, UPT, UR13, -UR12, URZ ;  /* 0x8000000c0d067290 */ /* 0x000fe2000fffe0ff */
[----:B------:R-:W-:Y:S01]  /*1870*/  MOV R33, R28 ;  /* 0x0000001c00217202 */ /* 0x000fe20000000f00 */
[----:B------:R-:W-:Y:S01]  /*1880*/  USEL UR4, UR4, URZ, UP0 ;  /* 0x000000ff04047287 */ /* 0x000fe20008000000 */
[----:B------:R-:W-:Y:S01]  /*1890*/  ISETP.LE.U32.AND P0, PT, R21, UR5, PT ;  /* 0x0000000515007c0c */ /* 0x000fe2000bf03070 */
[----:B------:R-:W-:Y:S01]  /*18a0*/  UISETP.NE.AND UP0, UPT, UR5, UR6, UPT ;  /* 0x000000060500728c */ /* 0x000fe2000bf05270 */
[----:B------:R-:W-:-:S11]  /*18b0*/  IMAD.MOV.U32 R30, RZ, RZ, R31 ;  /* 0x000000ffff1e7224 */ /* 0x000fd600078e001f */
[----:B------:R-:W-:-:S04]  /*18c0*/  @P0 FADD R13, R22, R35 ;  /* 0x00000023160d0221 */ /* 0x000fc80000000000 */
[----:B------:R-:W-:Y:S01]  /*18d0*/  @P0 FMUL R15, R13, R0 ;  /* 0x000000000d0f0220 */ /* 0x000fe20000400000 */
[----:B------:R-:W-:-:S04]  /*18e0*/  IMAD.MOV.U32 R13, RZ, RZ, R35 ;  /* 0x000000ffff0d7224 */ /* 0x000fc800078e0023 */
[----:B------:R1:W-:Y:S01]  /*18f0*/  @P0 STG.E desc[UR10][R2.64], R15 ;  /* 0x0000000f02000986 */ /* 0x0003e2000c10190a */
[----:B------:R-:W-:Y:S05]  /*1900*/  BRA.U UP0, `(.L_x_67) ;  /* 0xfffffff500fc7547 */ /* 0x000fea000b83ffff */
[----:B------:R-:W-:-:S13]  /*1910*/  ISETP.GE.AND P0, PT, R23, 0x1, PT ;  /* 0x000000011700780c */ /* 0x000fda0003f06270 */
[----:B------:R-:W-:Y:S05]  /*1920*/  @!P0 EXIT ;  /* 0x000000000000894d */ /* 0x000fea0003800000 */
[C---:B------:R-:W-:Y:S01]  /*1930*/  ISETP.GE.U32.AND P0, PT, R23.reuse, 0x10, PT ;  /* 0x000000101700780c */ /* 0x040fe20003f06070 */
[----:B------:R-:W-:Y:S01]  /*1940*/  BSSY.RECONVERGENT B0, `(.L_x_68) ;  /* 0x0000023000007945 */ /* 0x000fe20003800200 */
[----:B------:R-:W-:Y:S01]  /*1950*/  LOP3.LUT R8, R23, 0xf, RZ, 0xc0, !PT ;  /* 0x0000000f17087812 */ /* 0x000fe200078ec0ff */
[----:B------:R-:W-:-:S03]  /*1960*/  HFMA2 R7, -RZ, RZ, 0, 0 ;  /* 0x00000000ff077431 */ /* 0x000fc600000001ff */
[----:B------:R-:W-:-:S07]  /*1970*/  ISETP.NE.AND P1, PT, R8, RZ, PT ;  /* 0x000000ff0800720c */ /* 0x000fce0003f25270 */
[----:B------:R-:W-:Y:S06]  /*1980*/  @!P0 BRA `(.L_x_69) ;  /* 0x0000000000788947 */ /* 0x000fec0003800000 */
[----:B01----:R-:W0:Y:S01]  /*1990*/  LDC.64 R2, c[0x0][0x3b8] ;  /* 0x0000ee00ff027b82 */ /* 0x003e220000000a00 */
[----:B------:R-:W-:Y:S01]  /*19a0*/  LOP3.LUT R7, R23, 0x7ffffff0, RZ, 0xc0, !PT ;  /* 0x7ffffff017077812 */ /* 0x000fe200078ec0ff */
[----:B------:R-:W-:-:S03]  /*19b0*/  IMAD.MOV.U32 R13, RZ, RZ, 0x7fffffff ;  /* 0x7fffffffff0d7424 */ /* 0x000fc600078e00ff */
[----:B------:R-:W-:Y:S01]  /*19c0*/  IADD3 R0, PT, PT, -R7, RZ, RZ ;  /* 0x000000ff07007210 */ /* 0x000fe20007ffe1ff */
[----:B0-----:R-:W-:-:S03]  /*19d0*/  IMAD.WIDE R2, R11, 0x4, R2 ;  /* 0x000000040b027825 */ /* 0x001fc600078e0202 */
[----:B------:R-:W-:-:S05]  /*19e0*/  IADD3 R6, P0, PT, R2, 0x20, RZ ;  /* 0x0000002002067810 */ /* 0x000fca0007f1e0ff */
[----:B------:R-:W-:-:S08]  /*19f0*/  IMAD.X R9, RZ, RZ, R3, P0 ;  /* 0x000000ffff097224 */ /* 0x000fd000000e0603 */
.L_x_70:
[----:B--2---:R-:W-:Y:S01]  /*1a00*/  MOV R2, R6 ;  /* 0x0000000600027202 */ /* 0x004fe20000000f00 */
[----:B------:R-:W-:Y:S01]  /*1a10*/  IMAD.MOV.U32 R3, RZ, RZ, R9 ;  /* 0x000000ffff037224 */ /* 0x000fe200078e0009 */
[----:B------:R-:W-:Y:S02]  /*1a20*/  IADD3 R0, PT, PT, R0, 0x10, RZ ;  /* 0x0000001000007810 */ /* 0x000fe40007ffe0ff */
[----:B------:R-:W-:Y:S02]  /*1a30*/  IADD3 R6, P2, PT, R2, 0x40, RZ ;  /* 0x0000004002067810 */ /* 0x000fe40007f5e0ff */
[----:B------:R2:W-:Y:S01]  /*1a40*/  STG.E desc[UR10][R2.64+-0x20], R13 ;  /* 0xffffe00d02007986 */ /* 0x0005e2000c10190a */
[----:B------:R-:W-:Y:S02]  /*1a50*/  ISETP.NE.AND P0, PT, R0, RZ, PT ;  /* 0x000000ff0000720c */ /* 0x000fe40003f05270 */
        /* <DEDUP_REMOVED lines=17> */
.L_x_69:
[----:B------:R-:W-:Y:S05]  /*1b70*/  BSYNC.RECONVERGENT B0 ;  /* 0x0000000000007941 */ /* 0x000fea0003800200 */
.L_x_68:
[----:B------:R-:W-:Y:S05]  /*1b80*/  @!P1 EXIT ;  /* 0x000000000000994d */ /* 0x000fea0003800000 */
[----:B------:R-:W-:Y:S01]  /*1b90*/  ISETP.GE.U32.AND P0, PT, R8, 0x8, PT ;  /* 0x000000080800780c */ /* 0x000fe20003f06070 */
[----:B------:R-:W-:Y:S01]  /*1ba0*/  BSSY.RECONVERGENT B0, `(.L_x_71) ;  /* 0x000000f000007945 */ /* 0x000fe20003800200 */
[----:B------:R-:W-:-:S04]  /*1bb0*/  LOP3.LUT R0, R23, 0x7, RZ, 0xc0, !PT ;  /* 0x0000000717007812 */ /* 0x000fc800078ec0ff */
[----:B------:R-:W-:-:S07]  /*1bc0*/  ISETP.NE.AND P1, PT, R0, RZ, PT ;  /* 0x000000ff0000720c */ /* 0x000fce0003f25270 */
[----:B------:R-:W-:Y:S06]  /*1bd0*/  @!P0 BRA `(.L_x_72) ;  /* 0x00000000002c8947 */ /* 0x000fec0003800000 */
[----:B------:R-:W-:Y:S01]  /*1be0*/  MOV R9, 0x7fffffff ;  /* 0x7fffffff00097802 */ /* 0x000fe20000000f00 */
[----:B012---:R-:W-:-:S04]  /*1bf0*/  IMAD.WIDE.U32 R2, R7, 0x4, R4 ;  /* 0x0000000407027825 */ /* 0x007fc800078e0004 */
[----:B------:R-:W-:Y:S01]  /*1c00*/  VIADD R7, R7, 0x8 ;  /* 0x0000000807077836 */ /* 0x000fe20000000000 */
[----:B------:R3:W-:Y:S04]  /*1c10*/  STG.E desc[UR10][R2.64], R9 ;  /* 0x0000000902007986 */ /* 0x0007e8000c10190a */
[----:B------:R3:W-:Y:S04]  /*1c20*/  STG.E desc[UR10][R2.64+0x4], R9 ;  /* 0x0000040902007986 */ /* 0x0007e8000c10190a */
[----:B------:R3:W-:Y:S04]  /*1c30*/  STG.E desc[UR10][R2.64+0x8], R9 ;  /* 0x0000080902007986 */ /* 0x0007e8000c10190a */
[----:B------:R3:W-:Y:S04]  /*1c40*/  STG.E desc[UR10][R2.64+0xc], R9 ;  /* 0x00000c0902007986 */ /* 0x0007e8000c10190a */
[----:B------:R3:W-:Y:S04]  /*1c50*/  STG.E desc[UR10][R2.64+0x10], R9 ;  /* 0x0000100902007986 */ /* 0x0007e8000c10190a */
[----:B------:R3:W-:Y:S04]  /*1c60*/  STG.E desc[UR10][R2.64+0x14], R9 ;  /* 0x0000140902007986 */ /* 0x0007e8000c10190a */
[----:B------:R3:W-:Y:S04]  /*1c70*/  STG.E desc[UR10][R2.64+0x18], R9 ;  /* 0x0000180902007986 */ /* 0x0007e8000c10190a */
[----:B------:R3:W-:Y:S02]  /*1c80*/  STG.E desc[UR10][R2.64+0x1c], R9 ;  /* 0x00001c0902007986 */ /* 0x0007e4000c10190a */
.L_x_72:
[----:B------:R-:W-:Y:S05]  /*1c90*/  BSYNC.RECONVERGENT B0 ;  /* 0x0000000000007941 */ /* 0x000fea0003800200 */
.L_x_71:
[----:B------:R-:W-:Y:S05]  /*1ca0*/  @!P1 EXIT ;  /* 0x000000000000994d */ /* 0x000fea0003800000 */
[----:B------:R-:W-:Y:S02]  /*1cb0*/  ISETP.GE.U32.AND P0, PT, R0, 0x4, PT ;  /* 0x000000040000780c */ /* 0x000fe40003f06070 */
[----:B------:R-:W-:-:S04]  /*1cc0*/  LOP3.LUT R23, R23, 0x3, RZ, 0xc0, !PT ;  /* 0x0000000317177812 */ /* 0x000fc800078ec0ff */
[----:B------:R-:W-:-:S07]  /*1cd0*/  ISETP.NE.AND P1, PT, R23, RZ, PT ;  /* 0x000000ff1700720c */ /* 0x000fce0003f25270 */
[----:B------:R-:W-:Y:S01]  /*1ce0*/  @P0 IMAD.WIDE.U32 R4, R7, 0x4, R4 ;  /* 0x0000000407040825 */ /* 0x000fe200078e0004 */
[----:B0123--:R-:W-:-:S05]  /*1cf0*/  @P0 MOV R3, 0x7fffffff ;  /* 0x7fffffff00030802 */ /* 0x00ffca0000000f00 */
[----:B------:R0:W-:Y:S04]  /*1d00*/  @P0 STG.E desc[UR10][R4.64], R3 ;  /* 0x0000000304000986 */ /* 0x0001e8000c10190a */
[----:B------:R0:W-:Y:S04]  /*1d10*/  @P0 STG.E desc[UR10][R4.64+0x4], R3 ;  /* 0x0000040304000986 */ /* 0x0001e8000c10190a */
[----:B------:R0:W-:Y:S04]  /*1d20*/  @P0 STG.E desc[UR10][R4.64+0x8], R3 ;  /* 0x0000080304000986 */ /* 0x0001e8000c10190a */
[----:B------:R0:W-:Y:S01]  /*1d30*/  @P0 STG.E desc[UR10][R4.64+0xc], R3 ;  /* 0x00000c0304000986 */ /* 0x0001e2000c10190a */
[----:B------:R-:W-:Y:S05]  /*1d40*/  @!P1 EXIT ;  /* 0x000000000000994d */ /* 0x000fea0003800000 */
[----:B------:R-:W1:Y:S01]  /*1d50*/  LDCU.64 UR4, c[0x0][0x3b8] ;  /* 0x00007700ff0477ac */ /* 0x000e620008000a00 */
[----:B------:R-:W-:Y:S01]  /*1d60*/  @P0 VIADD R7, R7, 0x4 ;  /* 0x0000000407070836 */ /* 0x000fe20000000000 */
[----:B------:R-:W-:-:S03]  /*1d70*/  IADD3 R23, PT, PT, -R23, RZ, RZ ;  /* 0x000000ff17177210 */ /* 0x000fc60007ffe1ff */
[----:B0-----:R-:W-:-:S04]  /*1d80*/  IMAD.WIDE.U32 R2, R7, 0x4, RZ ;  /* 0x0000000407027825 */ /* 0x001fc800078e00ff */
[----:B------:R-:W-:Y:S02]  /*1d90*/  IMAD.MOV.U32 R7, RZ, RZ, 0x7fffffff ;  /* 0x7fffffffff077424 */ /* 0x000fe400078e00ff */
[----:B------:R-:W-:-:S03]  /*1da0*/  IMAD.WIDE R2, R11, 0x4, R2 ;  /* 0x000000040b027825 */ /* 0x000fc600078e0202 */
[----:B-1----:R-:W-:-:S04]  /*1db0*/  IADD3 R0, P0, PT, R2, UR4, RZ ;  /* 0x0000000402007c10 */ /* 0x002fc8000ff1e0ff */
[----:B------:R-:W-:-:S09]  /*1dc0*/  IADD3.X R5, PT, PT, R3, UR5, RZ, P0, !PT ;  /* 0x0000000503057c10 */ /* 0x000fd200087fe4ff */
.L_x_73:
[----:B------:R-:W-:Y:S01]  /*1dd0*/  MOV R2, R0 ;  /* 0x0000000000027202 */ /* 0x000fe20000000f00 */
[--C-:B------:R-:W-:Y:S01]  /*1de0*/  IMAD.MOV.U32 R3, RZ, RZ, R5.reuse ;  /* 0x000000ffff037224 */ /* 0x100fe200078e0005 */
[----:B------:R-:W-:Y:S02]  /*1df0*/  IADD3 R23, PT, PT, R23, 0x1, RZ ;  /* 0x0000000117177810 */ /* 0x000fe40007ffe0ff */
[----:B------:R-:W-:Y:S02]  /*1e00*/  IADD3 R0, P1, PT, R0, 0x4, RZ ;  /* 0x0000000400007810 */ /* 0x000fe40007f3e0ff */
[----:B------:R0:W-:Y:S01]  /*1e10*/  STG.E desc[UR10][R2.64], R7 ;  /* 0x0000000702007986 */ /* 0x0001e2000c10190a */
[----:B------:R-:W-:Y:S02]  /*1e20*/  ISETP.NE.AND P0, PT, R23, RZ, PT ;  /* 0x000000ff1700720c */ /* 0x000fe40003f05270 */
[----:B------:R-:W-:-:S11]  /*1e30*/  IMAD.X R5, RZ, RZ, R5, P1 ;  /* 0x000000ffff057224 */ /* 0x000fd600008e0605 */
[----:B0-----:R-:W-:Y:S05]  /*1e40*/  @P0 BRA `(.L_x_73) ;  /* 0xfffffffc00e00947 */ /* 0x001fea000383ffff */
[----:B------:R-:W-:Y:S05]  /*1e50*/  EXIT ;  /* 0x000000000000794d */ /* 0x000fea0003800000 */
        .weak           $__internal_3_$__cuda_sm20_rcp_rn_f32_slowpath
        .type           $__internal_3_$__cuda_sm20_rcp_rn_f32_slowpath,@function
        .size           $__internal_3_$__cuda_sm20_rcp_rn_f32_slowpath,($__internal_4_$__cuda_sm20_sqrt_rn_f32_slowpath - $__internal_3_$__cuda_sm20_rcp_rn_f32_slowpath)
$__internal_3_$__cuda_sm20_rcp_rn_f32_slowpath:
[----:B------:R-:W-:Y:S01]  /*1e60*/  SHF.L.U32 R2, R0, 0x1, RZ ;  /* 0x0000000100027819 */ /* 0x000fe200000006ff */
[----:B------:R-:W-:Y:S03]  /*1e70*/  BSSY.RECONVERGENT B1, `(.L_x_74) ;  /* 0x0000030000017945 */ /* 0x000fe60003800200 */
[----:B------:R-:W-:-:S04]  /*1e80*/  SHF.R.U32.HI R17, RZ, 0x18, R2 ;  /* 0x00000018ff117819 */ /* 0x000fc80000011602 */
[----:B------:R-:W-:-:S13]  /*1e90*/  ISETP.NE.U32.AND P0, PT, R17, RZ, PT ;  /* 0x000000ff1100720c */ /* 0x000fda0003f05070 */
[----:B------:R-:W-:Y:S05]  /*1ea0*/  @P0 BRA `(.L_x_75) ;  /* 0x0000000000280947 */ /* 0x000fea0003800000 */
[----:B------:R-:W-:-:S05]  /*1eb0*/  IMAD.SHL.U32 R2, R0, 0x2, RZ ;  /* 0x0000000200027824 */ /* 0x000fca00078e00ff */
[----:B------:R-:W-:-:S13]  /*1ec0*/  ISETP.NE.AND P0, PT, R2, RZ, PT ;  /* 0x000000ff0200720c */ /* 0x000fda0003f05270 */
[----:B------:R-:W-:Y:S01]  /*1ed0*/  @P0 FFMA R15, R0, 1.84467440737095516160e+19, RZ ;  /* 0x5f800000000f0823 */ /* 0x000fe200000000ff */
[----:B------:R-:W-:Y:S08]  /*1ee0*/  @!P0 MUFU.RCP R3, R0 ;  /* 0x0000000000038308 */ /* 0x000ff00000001000 */
[----:B------:R-:W0:Y:S02]  /*1ef0*/  @P0 MUFU.RCP R2, R15 ;  /* 0x0000000f00020308 */ /* 0x000e240000001000 */
[----:B0-----:R-:W-:-:S04]  /*1f00*/  @P0 FFMA R17, R15, R2, -1 ;  /* 0xbf8000000f110423 */ /* 0x001fc80000000002 */
[----:B------:R-:W-:-:S04]  /*1f10*/  @P0 FADD.FTZ R17, -R17, -RZ ;  /* 0x800000ff11110221 */ /* 0x000fc80000010100 */
[----:B------:R-:W-:-:S04]  /*1f20*/  @P0 FFMA R2, R2, R17, R2 ;  /* 0x0000001102020223 */ /* 0x000fc80000000002 */
[----:B------:R-:W-:Y:S01]  /*1f30*/  @P0 FFMA R3, R2, 1.84467440737095516160e+19, RZ ;  /* 0x5f80000002030823 */ /* 0x000fe200000000ff */
[----:B------:R-:W-:Y:S06]  /*1f40*/  BRA `(.L_x_76) ;  /* 0x0000000000887947 */ /* 0x000fec0003800000 */
.L_x_75:
[----:B------:R-:W-:-:S04]  /*1f50*/  IADD3 R23, PT, PT, R17, -0xfd, RZ ;  /* 0xffffff0311177810 */ /* 0x000fc80007ffe0ff */
        /* <DEDUP_REMOVED lines=25> */
[----:B------:R-:W-:Y:S02]  /*20f0*/  ISETP.GE.AND P0, PT, R2, RZ, PT ;  /* 0x000000ff0200720c */ /* 0x000fe40003f06270 */
[----:B------:R-:W-:-:S04]  /*2100*/  IADD3 R2, PT, PT, R17, -0xfc, RZ ;  /* 0xffffff0411027810 */ /* 0x000fc80007ffe0ff */
[----:B------:R-:W-:-:S07]  /*2110*/  SHF.R.U32.HI R3, RZ, R2, R3 ;  /* 0x00000002ff037219 */ /* 0x000fce0000011603 */
[----:B------:R-:W-:-:S05]  /*2120*/  @!P0 VIADD R3, R3, 0x1 ;  /* 0x0000000103038836 */ /* 0x000fca0000000000 */
[----:B------:R-:W-:-:S04]  /*2130*/  @!P1 SHF.L.U32 R3, R3, 0x1, RZ ;  /* 0x0000000103039819 */ /* 0x000fc800000006ff */
[----:B------:R-:W-:Y:S01]  /*2140*/  LOP3.LUT R3, R3, 0x80000000, R0, 0xf8, !PT ;  /* 0x8000000003037812 */ /* 0x000fe200078ef800 */
[----:B------:R-:W-:Y:S06]  /*2150*/  BRA `(.L_x_76) ;  /* 0x0000000000047947 */ /* 0x000fec0003800000 */
.L_x_77:
[----:B------:R0:W1:Y:S02]  /*2160*/  MUFU.RCP R3, R0 ;  /* 0x0000000000037308 */ /* 0x0000640000001000 */
.L_x_76:
[----:B------:R-:W-:Y:S05]  /*2170*/  BSYNC.RECONVERGENT B1 ;  /* 0x0000000000017941 */ /* 0x000fea0003800200 */
.L_x_74:
[----:B------:R-:W-:-:S04]  /*2180*/  IMAD.MOV.U32 R17, RZ, RZ, 0x0 ;  /* 0x00000000ff117424 */ /* 0x000fc800078e00ff */
[----:B01----:R-:W-:Y:S05]  /*2190*/  RET.REL.NODEC R16 `(emd_batch_f32) ;  /* 0xffffffdc10987950 */ /* 0x003fea0003c3ffff */
        .weak           $__internal_4_$__cuda_sm20_sqrt_rn_f32_slowpath
        .type           $__internal_4_$__cuda_sm20_sqrt_rn_f32_slowpath,@function
        .size           $__internal_4_$__cuda_sm20_sqrt_rn_f32_slowpath,($__internal_5_$__cuda_sm3x_div_rn_noftz_f32_slowpath - $__internal_4_$__cuda_sm20_sqrt_rn_f32_slowpath)
$__internal_4_$__cuda_sm20_sqrt_rn_f32_slowpath:
[----:B------:R-:W-:-:S13]  /*21a0*/  LOP3.LUT P0, RZ, R3, 0x7fffffff, RZ, 0xc0, !PT ;  /* 0x7fffffff03ff7812 */ /* 0x000fda000780c0ff */
[----:B------:R-:W-:Y:S01]  /*21b0*/  @!P0 MOV R2, R3 ;  /* 0x0000000300028202 */ /* 0x000fe20000000f00 */
[----:B------:R-:W-:Y:S06]  /*21c0*/  @!P0 BRA `(.L_x_78) ;  /* 0x0000000000448947 */ /* 0x000fec0003800000 */
[----:B------:R-:W-:Y:S01]  /*21d0*/  FSETP.GEU.FTZ.AND P0, PT, R3, RZ, PT ;  /* 0x000000ff0300720b */ /* 0x000fe20003f1e000 */
[----:B------:R-:W-:-:S12]  /*21e0*/  IMAD.MOV.U32 R0, RZ, RZ, R3 ;  /* 0x000000ffff007224 */ /* 0x000fd800078e0003 */
[----:B------:R-:W-:Y:S01]  /*21f0*/  @!P0 MOV R2, 0x7fffffff ;  /* 0x7fffffff00028802 */ /* 0x000fe20000000f00 */
[----:B------:R-:W-:Y:S06]  /*2200*/  @!P0 BRA `(.L_x_78) ;  /* 0x0000000000348947 */ /* 0x000fec0003800000 */
[----:B------:R-:W-:-:S13]  /*2210*/  FSETP.GTU.FTZ.AND P0, PT, |R0|, +INF , PT ;  /* 0x7f8000000000780b */ /* 0x000fda0003f1c200 */
[----:B------:R-:W-:Y:S01]  /*2220*/  @P0 FADD.FTZ R2, R0, 1 ;  /* 0x3f80000000020421 */ /* 0x000fe20000010000 */
[----:B------:R-:W-:Y:S06]  /*2230*/  @P0 BRA `(.L_x_78) ;  /* 0x0000000000280947 */ /* 0x000fec0003800000 */
[----:B------:R-:W-:-:S13]  /*2240*/  FSETP.NEU.FTZ.AND P0, PT, |R0|, +INF , PT ;  /* 0x7f8000000000780b */ /* 0x000fda0003f1d200 */
[----:B------:R-:W-:-:S04]  /*2250*/  @P0 FFMA R3, R0, 1.84467440737095516160e+19, RZ ;  /* 0x5f80000000030823 */ /* 0x000fc800000000ff */
[----:B------:R-:W0:Y:S02]  /*2260*/  @P0 MUFU.RSQ R2, R3 ;  /* 0x0000000300020308 */ /* 0x000e240000001400 */
[----:B0-----:R-:W-:Y:S01]  /*2270*/  @P0 FMUL.FTZ R16, R3, R2 ;  /* 0x0000000203100220 */ /* 0x001fe20000410000 */
[----:B------:R-:W-:Y:S01]  /*2280*/  @P0 FMUL.FTZ R17, R2, 0.5 ;  /* 0x3f00000002110820 */ /* 0x000fe20000410000 */
[----:B------:R-:W-:Y:S02]  /*2290*/  @!P0 IMAD.MOV.U32 R2, RZ, RZ, R0 ;  /* 0x000000ffff028224 */ /* 0x000fe400078e0000 */
[----:B------:R-:W-:-:S04]  /*22a0*/  @P0 FADD.FTZ R15, -R16, -RZ ;  /* 0x800000ff100f0221 */ /* 0x000fc80000010100 */
[----:B------:R-:W-:-:S04]  /*22b0*/  @P0 FFMA R15, R16, R15, R3 ;  /* 0x0000000f100f0223 */ /* 0x000fc80000000003 */
[----:B------:R-:W-:-:S04]  /*22c0*/  @P0 FFMA R15, R15, R17, R16 ;  /* 0x000000110f0f0223 */ /* 0x000fc80000000010 */
[----:B------:R-:W-:-:S07]  /*22d0*/  @P0 FMUL.FTZ R2, R15, 2.3283064365386962891e-10 ;  /* 0x2f8000000f020820 */ /* 0x000fce0000410000 */
.L_x_78:
[----:B------:R-:W-:Y:S01]  /*22e0*/  HFMA2 R3, -RZ, RZ, 0, 0 ;  /* 0x00000000ff037431 */ /* 0x000fe200000001ff */
[----:B------:R-:W-:Y:S01]  /*22f0*/  MOV R0, R2 ;  /* 0x0000000200007202 */ /* 0x000fe20000000f00 */
[----:B------:R-:W-:-:S04]  /*2300*/  IMAD.MOV.U32 R2, RZ, RZ, R20 ;  /* 0x000000ffff027224 */ /* 0x000fc800078e0014 */
[----:B------:R-:W-:Y:S05]  /*2310*/  RET.REL.NODEC R2 `(emd_batch_f32) ;  /* 0xffffffdc02387950 */ /* 0x000fea0003c3ffff */
        .weak           $__internal_5_$__cuda_sm3x_div_rn_noftz_f32_slowpath
        .type           $__internal_5_$__cuda_sm3x_div_rn_noftz_f32_slowpath,@function
        .size           $__internal_5_$__cuda_sm3x_div_rn_noftz_f32_slowpath,(.L_x_96 - $__internal_5_$__cuda_sm3x_div_rn_noftz_f32_slowpath)
$__internal_5_$__cuda_sm3x_div_rn_noftz_f32_slowpath:
[----:B------:R-:W-:Y:S01]  /*2320*/  SHF.R.U32.HI R17, RZ, 0x17, R3 ;  /* 0x00000017ff117819 */ /* 0x000fe20000011603 */
[----:B------:R-:W-:Y:S01]  /*2330*/  BSSY.RECONVERGENT B1, `(.L_x_79) ;  /* 0x0000062000017945 */ /* 0x000fe20003800200 */
[----:B------:R-:W-:Y:S02]  /*2340*/  SHF.R.U32.HI R16, RZ, 0x17, R0 ;  /* 0x00000017ff107819 */ /* 0x000fe40000011600 */
[----:B------:R-:W-:Y:S02]  /*2350*/  LOP3.LUT R17, R17, 0xff, RZ, 0xc0, !PT ;  /* 0x000000ff11117812 */ /* 0x000fe400078ec0ff */
[----:B------:R-:W-:-:S03]  /*2360*/  LOP3.LUT R22, R16, 0xff, RZ, 0xc0, !PT ;  /* 0x000000ff10167812 */ /* 0x000fc600078ec0ff */
[----:B------:R-:W-:Y:S01]  /*2370*/  VIADD R20, R17, 0xffffffff ;  /* 0xffffffff11147836 */ /* 0x000fe20000000000 */
[----:B------:R-:W-:-:S04]  /*2380*/  IADD3 R19, PT, PT, R22, -0x1, RZ ;  /* 0xffffffff16137810 */ /* 0x000fc80007ffe0ff */
        /* <DEDUP_REMOVED lines=27> */
.L_x_80:
[----:B------:R-:W-:Y:S01]  /*2540*/  LEA R20, R17, 0xc0800000, 0x17 ;  /* 0xc080000011147811 */ /* 0x000fe200078eb8ff */
[----:B------:R-:W-:Y:S04]  /*2550*/  BSSY.RECONVERGENT B2, `(.L_x_85) ;  /* 0x0000036000027945 */ /* 0x000fe80003800200 */
[----:B------:R-:W-:Y:S01]  /*2560*/  IMAD.IADD R20, R3, 0x1, -R20 ;  /* 0x0000000103147824 */ /* 0x000fe200078e0a14 */
[----:B------:R-:W-:-:S03]  /*2570*/  IADD3 R3, PT, PT, R22, -0x7f, RZ ;  /* 0xffffff8116037810 */ /* 0x000fc60007ffe0ff */
[----:B------:R-:W0:Y:S01]  /*2580*/  MUFU.RCP R19, R20 ;  /* 0x0000001400137308 */ /* 0x000e220000001000 */
[----:B------:R-:W-:Y:S01]  /*2590*/  FADD.FTZ R23, -R20, -RZ ;  /* 0x800000ff14177221 */ /* 0x000fe20000010100 */
[C---:B------:R-:W-:Y:S01]  /*25a0*/  IMAD R0, R3.reuse, -0x800000, R0 ;  /* 0xff80000003007824 */ /* 0x040fe200078e0200 */
[----:B------:R-:W-:-:S05]  /*25b0*/  IADD3 R17, PT, PT, R3, 0x7f, -R17 ;  /* 0x0000007f03117810 */ /* 0x000fca0007ffe811 */
[----:B------:R-:W-:Y:S02]  /*25c0*/  IMAD.IADD R17, R17, 0x1, R16 ;  /* 0x0000000111117824 */ /* 0x000fe400078e0210 */
[----:B0-----:R-:W-:-:S04]  /*25d0*/  FFMA R22, R19, R23, 1 ;  /* 0x3f80000013167423 */ /* 0x001fc80000000017 */
        /* <DEDUP_REMOVED lines=21> */
[CCC-:B------:R-:W-:Y:S01]  /*2730*/  FFMA.RM R16, R24.reuse, R22.reuse, R19.reuse ;  /* 0x0000001618107223 */ /* 0x1c0fe20000004013 */
[----:B------:R-:W-:Y:S02]  /*2740*/  ISETP.NE.AND P2, PT, R23, RZ, PT ;  /* 0x000000ff1700720c */ /* 0x000fe40003f45270 */
        /* <DEDUP_REMOVED lines=18> */
.L_x_87:
[----:B------:R-:W-:-:S04]  /*2870*/  LOP3.LUT R0, R0, 0x80000000, RZ, 0xc0, !PT ;  /* 0x8000000000007812 */ /* 0x000fc800078ec0ff */
[----:B------:R-:W-:Y:S01]  /*2880*/  LOP3.LUT R0, R0, 0x7f800000, RZ, 0xfc, !PT ;  /* 0x7f80000000007812 */ /* 0x000fe200078efcff */
[----:B------:R-:W-:Y:S06]  /*2890*/  BRA `(.L_x_88) ;  /* 0x0000000000047947 */ /* 0x000fec0003800000 */
.L_x_86:
[----:B------:R-:W-:-:S07]  /*28a0*/  IMAD R0, R17, 0x800000, R0 ;  /* 0x0080000011007824 */ /* 0x000fce00078e0200 */
.L_x_88:
[----:B------:R-:W-:Y:S05]  /*28b0*/  BSYNC.RECONVERGENT B2 ;  /* 0x0000000000027941 */ /* 0x000fea0003800200 */
.L_x_85:
[----:B------:R-:W-:Y:S05]  /*28c0*/  BRA `(.L_x_89) ;  /* 0x0000000000207947 */ /* 0x000fea0003800000 */
.L_x_84:
[----:B------:R-:W-:-:S04]  /*28d0*/  LOP3.LUT R0, R3, 0x80000000, R0, 0x48, !PT ;  /* 0x8000000003007812 */ /* 0x000fc800078e4800 */
[----:B------:R-:W-:Y:S01]  /*28e0*/  LOP3.LUT R0, R0, 0x7f800000, RZ, 0xfc, !PT ;  /* 0x7f80000000007812 */ /* 0x000fe200078efcff */
[----:B------:R-:W-:Y:S06]  /*28f0*/  BRA `(.L_x_89) ;  /* 0x0000000000147947 */ /* 0x000fec0003800000 */
.L_x_83:
[----:B------:R-:W-:Y:S01]  /*2900*/  LOP3.LUT R0, R3, 0x80000000, R0, 0x48, !PT ;  /* 0x8000000003007812 */ /* 0x000fe200078e4800 */
[----:B------:R-:W-:Y:S06]  /*2910*/  BRA `(.L_x_89) ;  /* 0x00000000000c7947 */ /* 0x000fec0003800000 */
.L_x_82:
[----:B------:R-:W0:Y:S01]  /*2920*/  MUFU.RSQ R0, -QNAN ;  /* 0xffc0000000007908 */ /* 0x000e220000001400 */
[----:B------:R-:W-:Y:S05]  /*2930*/  BRA `(.L_x_89) ;  /* 0x0000000000047947 */ /* 0x000fea0003800000 */
.L_x_81:
[----:B------:R-:W-:-:S07]  /*2940*/  FADD.FTZ R0, R0, R3 ;  /* 0x0000000300007221 */ /* 0x000fce0000010000 */
.L_x_89:
[----:B------:R-:W-:Y:S05]  /*2950*/  BSYNC.RECONVERGENT B1 ;  /* 0x0000000000017941 */ /* 0x000fea0003800200 */
.L_x_79:
[----:B------:R-:W-:-:S04]  /*2960*/  HFMA2 R3, -RZ, RZ, 0, 0 ;  /* 0x00000000ff037431 */ /* 0x000fc800000001ff */
[----:B0-----:R-:W-:Y:S05]  /*2970*/  RET.REL.NODEC R2 `(emd_batch_f32) ;  /* 0xffffffd402a07950 */ /* 0x001fea0003c3ffff */
.L_x_90:
        /* <DEDUP_REMOVED lines=16> */
.L_x_96:


//--------------------- .nv.shared.emd_many_series_one_param_time_major_f32 --------------------------
	.section	.nv.shared.emd_many_series_one_param_time_major_f32,"aw",@nobits
	.sectionflags	@""
	.align	16
	.zero		1024


//--------------------- .nv.shared.reserved.0     --------------------------
	.section	.nv.shared.reserved.0,"aw",@nobits
	.weak		__nv_reservedSMEM_offset_0_alias
	.size		__nv_reservedSMEM_offset_0_alias, 0, 64
	.other		__nv_reservedSMEM_offset_0_alias,@"STO_CUDA_RESERVED_SHARED STV_DEFAULT"
__nv_reservedSMEM_offset_0_alias:
	.zero		0
	.zero		64


//--------------------- .nv.shared.emd_batch_f32  --------------------------
	.section	.nv.shared.emd_batch_f32,"aw",@nobits
	.sectionflags	@""
	.align	16
	.zero		1024


//--------------------- .nv.constant0.emd_many_series_one_param_time_major_f32 --------------------------
	.section	.nv.constant0.emd_many_series_one_param_time_major_f32,"a",@progbits
	.sectionflags	@""
	.align	4
.nv.constant0.emd_many_series_one_param_time_major_f32:
	.zero		960


//--------------------- .nv.constant0.emd_batch_f32 --------------------------
	.section	.nv.constant0.emd_batch_f32,"a",@progbits
	.sectionflags	@""
	.align	4
.nv.constant0.emd_batch_f32:
	.zero		968


//--------------------- SYMBOLS --------------------------

	.type		.nv.reservedSmem.offset0,@object
	.size		.nv.reservedSmem.offset0,0x4
	.type		.nv.reservedSmem.cap,@object
	.size		.nv.reservedSmem.cap,0x4
